//
// Generated by NVIDIA NVVM Compiler
//
// Compiler Build ID: CL-36424714
// Cuda compilation tools, release 13.0, V13.0.88
// Based on NVVM 20.0.0
//

.version 9.0
.target sm_100
.address_size 64

	// .globl	_Z5SgemmPfS_S_iii
.extern .func  (.param .b32 func_retval0) vprintf
(
	.param .b64 vprintf_param_0,
	.param .b64 vprintf_param_1
)
;
// _ZZ5SgemmPfS_S_iiiE3s_a has been demoted
// _ZZ5SgemmPfS_S_iiiE3s_b has been demoted
.global .align 1 .b8 $str[28] = {65, 91, 48, 93, 91, 48, 93, 32, 61, 32, 37, 102, 44, 32, 66, 91, 48, 93, 91, 48, 93, 32, 61, 32, 37, 102, 10};

.visible .entry _Z5SgemmPfS_S_iii(
	.param .u64 .ptr .align 1 _Z5SgemmPfS_S_iii_param_0,
	.param .u64 .ptr .align 1 _Z5SgemmPfS_S_iii_param_1,
	.param .u64 .ptr .align 1 _Z5SgemmPfS_S_iii_param_2,
	.param .u32 _Z5SgemmPfS_S_iii_param_3,
	.param .u32 _Z5SgemmPfS_S_iii_param_4,
	.param .u32 _Z5SgemmPfS_S_iii_param_5
)
{
	.local .align 16 .b8 	__local_depot0[16];
	.reg .b64 	%SP;
	.reg .b64 	%SPL;
	.reg .pred 	%p<112>;
	.reg .b32 	%r<131>;
	.reg .b32 	%f<160>;
	.reg .b64 	%rd<65>;
	.reg .b64 	%fd<3>;
	// demoted variable
	.shared .align 4 .b8 _ZZ5SgemmPfS_S_iiiE3s_a[32];
	// demoted variable
	.shared .align 4 .b8 _ZZ5SgemmPfS_S_iiiE3s_b[4096];
	mov.u64 	%SPL, __local_depot0;
	cvta.local.u64 	%SP, %SPL;
	ld.param.u64 	%rd15, [_Z5SgemmPfS_S_iii_param_0];
	ld.param.u64 	%rd16, [_Z5SgemmPfS_S_iii_param_1];
	ld.param.u32 	%r34, [_Z5SgemmPfS_S_iii_param_4];
	ld.param.u32 	%r35, [_Z5SgemmPfS_S_iii_param_5];
	cvta.to.global.u64 	%rd1, %rd16;
	cvta.to.global.u64 	%rd2, %rd15;
	mov.u32 	%r1, %ctaid.x;
	mov.u32 	%r2, %tid.x;
	mov.u32 	%r36, %tid.y;
	mov.u32 	%r37, %ntid.x;
	mul.lo.s32 	%r3, %r36, %r37;
	add.s32 	%r4, %r3, %r2;
	setp.ne.s32 	%p1, %r4, 0;
	@%p1 bra 	$L__BB0_2;
	add.u64 	%rd17, %SP, 0;
	add.u64 	%rd18, %SPL, 0;
	ld.global.f32 	%f31, [%rd2];
	cvt.f64.f32 	%fd1, %f31;
	ld.global.f32 	%f32, [%rd1];
	cvt.f64.f32 	%fd2, %f32;
	st.local.v2.f64 	[%rd18], {%fd1, %fd2};
	mov.u64 	%rd19, $str;
	cvta.global.u64 	%rd20, %rd19;
	{ // callseq 0, 0
	.param .b64 param0;
	st.param.b64 	[param0], %rd20;
	.param .b64 param1;
	st.param.b64 	[param1], %rd17;
	.param .b32 retval0;
	call.uni (retval0), 
	vprintf, 
	(
	param0, 
	param1
	);
	ld.param.b32 	%r38, [retval0];
	} // callseq 0
$L__BB0_2:
	shr.u32 	%r5, %r4, 5;
	setp.lt.s32 	%p2, %r35, 1;
	mov.f32 	%f147, 0f00000000;
	mov.f32 	%f148, %f147;
	mov.f32 	%f149, %f147;
	mov.f32 	%f150, %f147;
	@%p2 bra 	$L__BB0_116;
	add.s32 	%r41, %r35, 7;
	shr.u32 	%r6, %r41, 3;
	shl.b32 	%r42, %r4, 2;
	and.b32  	%r43, %r42, 124;
	shl.b32 	%r44, %r1, 7;
	or.b32  	%r7, %r43, %r44;
	shl.b32 	%r45, %r2, 4;
	mov.u32 	%r46, _ZZ5SgemmPfS_S_iiiE3s_b;
	add.s32 	%r8, %r46, %r45;
	shl.b32 	%r47, %r3, 4;
	add.s32 	%r9, %r8, %r47;
	or.b32  	%r10, %r7, 1;
	or.b32  	%r11, %r7, 2;
	or.b32  	%r12, %r7, 3;
	mov.b32 	%r130, 0;
	mov.f32 	%f147, 0f00000000;
	cvt.u64.u32 	%rd5, %r7;
$L__BB0_4:
	shl.b32 	%r15, %r130, 3;
	setp.ge.s32 	%p3, %r15, %r35;
	mul.wide.u32 	%rd21, %r15, 4;
	add.s64 	%rd4, %rd2, %rd21;
	mov.f32 	%f151, 0f00000000;
	@%p3 bra 	$L__BB0_6;
	ld.global.f32 	%f151, [%rd4];
$L__BB0_6:
	st.shared.f32 	[_ZZ5SgemmPfS_S_iiiE3s_a], %f151;
	add.s32 	%r16, %r15, 1;
	setp.ge.s32 	%p4, %r16, %r35;
	mov.f32 	%f152, 0f00000000;
	@%p4 bra 	$L__BB0_8;
	ld.global.f32 	%f152, [%rd4+4];
$L__BB0_8:
	st.shared.f32 	[_ZZ5SgemmPfS_S_iiiE3s_a+4], %f152;
	add.s32 	%r48, %r15, 2;
	setp.ge.s32 	%p5, %r48, %r35;
	mov.f32 	%f153, 0f00000000;
	@%p5 bra 	$L__BB0_10;
	ld.global.f32 	%f153, [%rd4+8];
$L__BB0_10:
	st.shared.f32 	[_ZZ5SgemmPfS_S_iiiE3s_a+8], %f153;
	add.s32 	%r49, %r15, 3;
	setp.ge.s32 	%p6, %r49, %r35;
	mov.f32 	%f154, 0f00000000;
	@%p6 bra 	$L__BB0_12;
	ld.global.f32 	%f154, [%rd4+12];
$L__BB0_12:
	st.shared.f32 	[_ZZ5SgemmPfS_S_iiiE3s_a+12], %f154;
	add.s32 	%r50, %r15, 4;
	setp.ge.s32 	%p7, %r50, %r35;
	mov.f32 	%f155, 0f00000000;
	@%p7 bra 	$L__BB0_14;
	ld.global.f32 	%f155, [%rd4+16];
$L__BB0_14:
	st.shared.f32 	[_ZZ5SgemmPfS_S_iiiE3s_a+16], %f155;
	add.s32 	%r51, %r15, 5;
	setp.ge.s32 	%p8, %r51, %r35;
	mov.f32 	%f156, 0f00000000;
	@%p8 bra 	$L__BB0_16;
	ld.global.f32 	%f156, [%rd4+20];
$L__BB0_16:
	st.shared.f32 	[_ZZ5SgemmPfS_S_iiiE3s_a+20], %f156;
	add.s32 	%r52, %r15, 6;
	setp.ge.s32 	%p9, %r52, %r35;
	mov.f32 	%f157, 0f00000000;
	@%p9 bra 	$L__BB0_18;
	ld.global.f32 	%f157, [%rd4+24];
$L__BB0_18:
	st.shared.f32 	[_ZZ5SgemmPfS_S_iiiE3s_a+24], %f157;
	add.s32 	%r53, %r15, 7;
	setp.ge.s32 	%p10, %r53, %r35;
	mov.f32 	%f158, 0f00000000;
	@%p10 bra 	$L__BB0_20;
	ld.global.f32 	%f158, [%rd4+28];
$L__BB0_20:
	setp.ge.s32 	%p11, %r7, %r34;
	st.shared.f32 	[_ZZ5SgemmPfS_S_iiiE3s_a+28], %f158;
	add.s32 	%r17, %r15, %r5;
	setp.ge.s32 	%p12, %r17, %r35;
	mul.lo.s32 	%r18, %r17, %r34;
	mov.f32 	%f159, 0f00000000;
	or.pred  	%p13, %p12, %p11;
	@%p13 bra 	$L__BB0_22;
	add.s32 	%r55, %r7, %r18;
	mul.wide.s32 	%rd22, %r55, 4;
	add.s64 	%rd23, %rd1, %rd22;
	ld.global.f32 	%f159, [%rd23];
$L__BB0_22:
	setp.lt.s32 	%p14, %r17, %r35;
	setp.lt.s32 	%p15, %r10, %r34;
	st.shared.f32 	[%r9], %f159;
	and.pred  	%p16, %p14, %p15;
	cvt.s64.s32 	%rd24, %r18;
	add.s64 	%rd25, %rd5, %rd24;
	shl.b64 	%rd26, %rd25, 2;
	add.s64 	%rd6, %rd1, %rd26;
	@%p16 bra 	$L__BB0_24;
	mov.b32 	%r57, 0;
	st.shared.u32 	[%r9+4], %r57;
	bra.uni 	$L__BB0_25;
$L__BB0_24:
	ld.global.f32 	%f44, [%rd6+4];
	st.shared.f32 	[%r9+4], %f44;
$L__BB0_25:
	setp.lt.s32 	%p18, %r11, %r34;
	and.pred  	%p19, %p14, %p18;
	@%p19 bra 	$L__BB0_27;
	mov.b32 	%r59, 0;
	st.shared.u32 	[%r9+8], %r59;
	bra.uni 	$L__BB0_28;
$L__BB0_27:
	ld.global.f32 	%f45, [%rd6+8];
	st.shared.f32 	[%r9+8], %f45;
$L__BB0_28:
	setp.lt.s32 	%p21, %r12, %r34;
	and.pred  	%p22, %p14, %p21;
	@%p22 bra 	$L__BB0_30;
	mov.b32 	%r61, 0;
	st.shared.u32 	[%r9+12], %r61;
	bra.uni 	$L__BB0_31;
$L__BB0_30:
	ld.global.f32 	%f46, [%rd6+12];
	st.shared.f32 	[%r9+12], %f46;
$L__BB0_31:
	setp.lt.s32 	%p23, %r7, %r34;
	add.s32 	%r19, %r16, %r5;
	setp.lt.s32 	%p24, %r19, %r35;
	add.s32 	%r20, %r18, %r34;
	and.pred  	%p25, %p24, %p23;
	@%p25 bra 	$L__BB0_33;
	mov.b32 	%r63, 0;
	st.shared.u32 	[%r9+512], %r63;
	bra.uni 	$L__BB0_34;
$L__BB0_33:
	add.s32 	%r64, %r7, %r20;
	mul.wide.s32 	%rd27, %r64, 4;
	add.s64 	%rd28, %rd1, %rd27;
	ld.global.f32 	%f47, [%rd28];
	st.shared.f32 	[%r9+512], %f47;
$L__BB0_34:
	and.pred  	%p28, %p24, %p15;
	cvt.s64.s32 	%rd29, %r20;
	add.s64 	%rd30, %rd5, %rd29;
	shl.b64 	%rd31, %rd30, 2;
	add.s64 	%rd7, %rd1, %rd31;
	@%p28 bra 	$L__BB0_36;
	mov.b32 	%r66, 0;
	st.shared.u32 	[%r9+516], %r66;
	bra.uni 	$L__BB0_37;
$L__BB0_36:
	ld.global.f32 	%f48, [%rd7+4];
	st.shared.f32 	[%r9+516], %f48;
$L__BB0_37:
	and.pred  	%p31, %p24, %p18;
	@%p31 bra 	$L__BB0_39;
	mov.b32 	%r68, 0;
	st.shared.u32 	[%r9+520], %r68;
	bra.uni 	$L__BB0_40;
$L__BB0_39:
	ld.global.f32 	%f49, [%rd7+8];
	st.shared.f32 	[%r9+520], %f49;
$L__BB0_40:
	and.pred  	%p34, %p24, %p21;
	@%p34 bra 	$L__BB0_42;
	mov.b32 	%r70, 0;
	st.shared.u32 	[%r9+524], %r70;
	bra.uni 	$L__BB0_43;
$L__BB0_42:
	ld.global.f32 	%f50, [%rd7+12];
	st.shared.f32 	[%r9+524], %f50;
$L__BB0_43:
	setp.lt.s32 	%p35, %r7, %r34;
	add.s32 	%r21, %r19, 1;
	setp.lt.s32 	%p36, %r21, %r35;
	add.s32 	%r22, %r20, %r34;
	and.pred  	%p37, %p36, %p35;
	@%p37 bra 	$L__BB0_45;
	mov.b32 	%r72, 0;
	st.shared.u32 	[%r9+1024], %r72;
	bra.uni 	$L__BB0_46;
$L__BB0_45:
	add.s32 	%r73, %r7, %r22;
	mul.wide.s32 	%rd32, %r73, 4;
	add.s64 	%rd33, %rd1, %rd32;
	ld.global.f32 	%f51, [%rd33];
	st.shared.f32 	[%r9+1024], %f51;
$L__BB0_46:
	setp.lt.s32 	%p39, %r10, %r34;
	and.pred  	%p40, %p36, %p39;
	cvt.s64.s32 	%rd34, %r22;
	add.s64 	%rd35, %rd5, %rd34;
	shl.b64 	%rd36, %rd35, 2;
	add.s64 	%rd8, %rd1, %rd36;
	@%p40 bra 	$L__BB0_48;
	mov.b32 	%r75, 0;
	st.shared.u32 	[%r9+1028], %r75;
	bra.uni 	$L__BB0_49;
$L__BB0_48:
	ld.global.f32 	%f52, [%rd8+4];
	st.shared.f32 	[%r9+1028], %f52;
$L__BB0_49:
	setp.lt.s32 	%p42, %r11, %r34;
	and.pred  	%p43, %p36, %p42;
	@%p43 bra 	$L__BB0_51;
	mov.b32 	%r77, 0;
	st.shared.u32 	[%r9+1032], %r77;
	bra.uni 	$L__BB0_52;
$L__BB0_51:
	ld.global.f32 	%f53, [%rd8+8];
	st.shared.f32 	[%r9+1032], %f53;
$L__BB0_52:
	setp.lt.s32 	%p45, %r12, %r34;
	and.pred  	%p46, %p36, %p45;
	@%p46 bra 	$L__BB0_54;
	mov.b32 	%r79, 0;
	st.shared.u32 	[%r9+1036], %r79;
	bra.uni 	$L__BB0_55;
$L__BB0_54:
	ld.global.f32 	%f54, [%rd8+12];
	st.shared.f32 	[%r9+1036], %f54;
$L__BB0_55:
	add.s32 	%r23, %r19, 2;
	setp.lt.s32 	%p48, %r23, %r35;
	add.s32 	%r24, %r22, %r34;
	and.pred  	%p49, %p48, %p35;
	@%p49 bra 	$L__BB0_57;
	mov.b32 	%r81, 0;
	st.shared.u32 	[%r9+1536], %r81;
	bra.uni 	$L__BB0_58;
$L__BB0_57:
	add.s32 	%r82, %r7, %r24;
	mul.wide.s32 	%rd37, %r82, 4;
	add.s64 	%rd38, %rd1, %rd37;
	ld.global.f32 	%f55, [%rd38];
	st.shared.f32 	[%r9+1536], %f55;
$L__BB0_58:
	and.pred  	%p52, %p48, %p39;
	cvt.s64.s32 	%rd39, %r24;
	add.s64 	%rd40, %rd5, %rd39;
	shl.b64 	%rd41, %rd40, 2;
	add.s64 	%rd9, %rd1, %rd41;
	@%p52 bra 	$L__BB0_60;
	mov.b32 	%r84, 0;
	st.shared.u32 	[%r9+1540], %r84;
	bra.uni 	$L__BB0_61;
$L__BB0_60:
	ld.global.f32 	%f56, [%rd9+4];
	st.shared.f32 	[%r9+1540], %f56;
$L__BB0_61:
	and.pred  	%p55, %p48, %p42;
	@%p55 bra 	$L__BB0_63;
	mov.b32 	%r86, 0;
	st.shared.u32 	[%r9+1544], %r86;
	bra.uni 	$L__BB0_64;
$L__BB0_63:
	ld.global.f32 	%f57, [%rd9+8];
	st.shared.f32 	[%r9+1544], %f57;
$L__BB0_64:
	and.pred  	%p58, %p48, %p45;
	@%p58 bra 	$L__BB0_66;
	mov.b32 	%r88, 0;
	st.shared.u32 	[%r9+1548], %r88;
	bra.uni 	$L__BB0_67;
$L__BB0_66:
	ld.global.f32 	%f58, [%rd9+12];
	st.shared.f32 	[%r9+1548], %f58;
$L__BB0_67:
	setp.lt.s32 	%p59, %r7, %r34;
	add.s32 	%r25, %r19, 3;
	setp.lt.s32 	%p60, %r25, %r35;
	add.s32 	%r26, %r24, %r34;
	and.pred  	%p61, %p60, %p59;
	@%p61 bra 	$L__BB0_69;
	mov.b32 	%r90, 0;
	st.shared.u32 	[%r9+2048], %r90;
	bra.uni 	$L__BB0_70;
$L__BB0_69:
	add.s32 	%r91, %r7, %r26;
	mul.wide.s32 	%rd42, %r91, 4;
	add.s64 	%rd43, %rd1, %rd42;
	ld.global.f32 	%f59, [%rd43];
	st.shared.f32 	[%r9+2048], %f59;
$L__BB0_70:
	setp.lt.s32 	%p63, %r10, %r34;
	and.pred  	%p64, %p60, %p63;
	cvt.s64.s32 	%rd44, %r26;
	add.s64 	%rd45, %rd5, %rd44;
	shl.b64 	%rd46, %rd45, 2;
	add.s64 	%rd10, %rd1, %rd46;
	@%p64 bra 	$L__BB0_72;
	mov.b32 	%r93, 0;
	st.shared.u32 	[%r9+2052], %r93;
	bra.uni 	$L__BB0_73;
$L__BB0_72:
	ld.global.f32 	%f60, [%rd10+4];
	st.shared.f32 	[%r9+2052], %f60;
$L__BB0_73:
	setp.lt.s32 	%p66, %r11, %r34;
	and.pred  	%p67, %p60, %p66;
	@%p67 bra 	$L__BB0_75;
	mov.b32 	%r95, 0;
	st.shared.u32 	[%r9+2056], %r95;
	bra.uni 	$L__BB0_76;
$L__BB0_75:
	ld.global.f32 	%f61, [%rd10+8];
	st.shared.f32 	[%r9+2056], %f61;
$L__BB0_76:
	setp.lt.s32 	%p69, %r12, %r34;
	and.pred  	%p70, %p60, %p69;
	@%p70 bra 	$L__BB0_78;
	mov.b32 	%r97, 0;
	st.shared.u32 	[%r9+2060], %r97;
	bra.uni 	$L__BB0_79;
$L__BB0_78:
	ld.global.f32 	%f62, [%rd10+12];
	st.shared.f32 	[%r9+2060], %f62;
$L__BB0_79:
	add.s32 	%r27, %r19, 4;
	setp.lt.s32 	%p72, %r27, %r35;
	add.s32 	%r28, %r26, %r34;
	and.pred  	%p73, %p72, %p59;
	@%p73 bra 	$L__BB0_81;
	mov.b32 	%r99, 0;
	st.shared.u32 	[%r9+2560], %r99;
	bra.uni 	$L__BB0_82;
$L__BB0_81:
	add.s32 	%r100, %r7, %r28;
	mul.wide.s32 	%rd47, %r100, 4;
	add.s64 	%rd48, %rd1, %rd47;
	ld.global.f32 	%f63, [%rd48];
	st.shared.f32 	[%r9+2560], %f63;
$L__BB0_82:
	and.pred  	%p76, %p72, %p63;
	cvt.s64.s32 	%rd49, %r28;
	add.s64 	%rd50, %rd5, %rd49;
	shl.b64 	%rd51, %rd50, 2;
	add.s64 	%rd11, %rd1, %rd51;
	@%p76 bra 	$L__BB0_84;
	mov.b32 	%r102, 0;
	st.shared.u32 	[%r9+2564], %r102;
	bra.uni 	$L__BB0_85;
$L__BB0_84:
	ld.global.f32 	%f64, [%rd11+4];
	st.shared.f32 	[%r9+2564], %f64;
$L__BB0_85:
	and.pred  	%p79, %p72, %p66;
	@%p79 bra 	$L__BB0_87;
	mov.b32 	%r104, 0;
	st.shared.u32 	[%r9+2568], %r104;
	bra.uni 	$L__BB0_88;
$L__BB0_87:
	ld.global.f32 	%f65, [%rd11+8];
	st.shared.f32 	[%r9+2568], %f65;
$L__BB0_88:
	and.pred  	%p82, %p72, %p69;
	@%p82 bra 	$L__BB0_90;
	mov.b32 	%r106, 0;
	st.shared.u32 	[%r9+2572], %r106;
	bra.uni 	$L__BB0_91;
$L__BB0_90:
	ld.global.f32 	%f66, [%rd11+12];
	st.shared.f32 	[%r9+2572], %f66;
$L__BB0_91:
	setp.lt.s32 	%p83, %r7, %r34;
	add.s32 	%r29, %r19, 5;
	setp.lt.s32 	%p84, %r29, %r35;
	add.s32 	%r30, %r28, %r34;
	and.pred  	%p85, %p84, %p83;
	@%p85 bra 	$L__BB0_93;
	mov.b32 	%r108, 0;
	st.shared.u32 	[%r9+3072], %r108;
	bra.uni 	$L__BB0_94;
$L__BB0_93:
	add.s32 	%r109, %r7, %r30;
	mul.wide.s32 	%rd52, %r109, 4;
	add.s64 	%rd53, %rd1, %rd52;
	ld.global.f32 	%f67, [%rd53];
	st.shared.f32 	[%r9+3072], %f67;
$L__BB0_94:
	setp.lt.s32 	%p87, %r10, %r34;
	and.pred  	%p88, %p84, %p87;
	cvt.s64.s32 	%rd54, %r30;
	add.s64 	%rd55, %rd5, %rd54;
	shl.b64 	%rd56, %rd55, 2;
	add.s64 	%rd12, %rd1, %rd56;
	@%p88 bra 	$L__BB0_96;
	mov.b32 	%r111, 0;
	st.shared.u32 	[%r9+3076], %r111;
	bra.uni 	$L__BB0_97;
$L__BB0_96:
	ld.global.f32 	%f68, [%rd12+4];
	st.shared.f32 	[%r9+3076], %f68;
$L__BB0_97:
	setp.lt.s32 	%p90, %r11, %r34;
	and.pred  	%p91, %p84, %p90;
	@%p91 bra 	$L__BB0_99;
	mov.b32 	%r113, 0;
	st.shared.u32 	[%r9+3080], %r113;
	bra.uni 	$L__BB0_100;
$L__BB0_99:
	ld.global.f32 	%f69, [%rd12+8];
	st.shared.f32 	[%r9+3080], %f69;
$L__BB0_100:
	setp.lt.s32 	%p93, %r12, %r34;
	and.pred  	%p94, %p84, %p93;
	@%p94 bra 	$L__BB0_102;
	mov.b32 	%r115, 0;
	st.shared.u32 	[%r9+3084], %r115;
	bra.uni 	$L__BB0_103;
$L__BB0_102:
	ld.global.f32 	%f70, [%rd12+12];
	st.shared.f32 	[%r9+3084], %f70;
$L__BB0_103:
	add.s32 	%r31, %r19, 6;
	setp.lt.s32 	%p96, %r31, %r35;
	add.s32 	%r32, %r30, %r34;
	and.pred  	%p97, %p96, %p83;
	@%p97 bra 	$L__BB0_105;
	mov.b32 	%r117, 0;
	st.shared.u32 	[%r9+3584], %r117;
	bra.uni 	$L__BB0_106;
$L__BB0_105:
	add.s32 	%r118, %r7, %r32;
	mul.wide.s32 	%rd57, %r118, 4;
	add.s64 	%rd58, %rd1, %rd57;
	ld.global.f32 	%f71, [%rd58];
	st.shared.f32 	[%r9+3584], %f71;
$L__BB0_106:
	and.pred  	%p100, %p96, %p87;
	cvt.s64.s32 	%rd59, %r32;
	add.s64 	%rd60, %rd5, %rd59;
	shl.b64 	%rd61, %rd60, 2;
	add.s64 	%rd13, %rd1, %rd61;
	@%p100 bra 	$L__BB0_108;
	mov.b32 	%r120, 0;
	st.shared.u32 	[%r9+3588], %r120;
	bra.uni 	$L__BB0_109;
$L__BB0_108:
	ld.global.f32 	%f72, [%rd13+4];
	st.shared.f32 	[%r9+3588], %f72;
$L__BB0_109:
	and.pred  	%p103, %p96, %p90;
	@%p103 bra 	$L__BB0_111;
	mov.b32 	%r122, 0;
	st.shared.u32 	[%r9+3592], %r122;
	bra.uni 	$L__BB0_112;
$L__BB0_111:
	ld.global.f32 	%f73, [%rd13+8];
	st.shared.f32 	[%r9+3592], %f73;
$L__BB0_112:
	and.pred  	%p106, %p96, %p93;
	@%p106 bra 	$L__BB0_114;
	mov.b32 	%r124, 0;
	st.shared.u32 	[%r9+3596], %r124;
	bra.uni 	$L__BB0_115;
$L__BB0_114:
	ld.global.f32 	%f74, [%rd13+12];
	st.shared.f32 	[%r9+3596], %f74;
$L__BB0_115:
	bar.sync 	0;
	ld.shared.v4.f32 	{%f75, %f76, %f77, %f78}, [%r8];
	ld.shared.f32 	%f79, [_ZZ5SgemmPfS_S_iiiE3s_a];
	fma.rn.f32 	%f80, %f79, %f75, %f150;
	fma.rn.f32 	%f81, %f79, %f76, %f149;
	fma.rn.f32 	%f82, %f79, %f77, %f148;
	fma.rn.f32 	%f83, %f79, %f78, %f147;
	ld.shared.v4.f32 	{%f84, %f85, %f86, %f87}, [%r8+512];
	ld.shared.f32 	%f88, [_ZZ5SgemmPfS_S_iiiE3s_a+4];
	fma.rn.f32 	%f89, %f88, %f84, %f80;
	fma.rn.f32 	%f90, %f88, %f85, %f81;
	fma.rn.f32 	%f91, %f88, %f86, %f82;
	fma.rn.f32 	%f92, %f88, %f87, %f83;
	ld.shared.v4.f32 	{%f93, %f94, %f95, %f96}, [%r8+1024];
	ld.shared.f32 	%f97, [_ZZ5SgemmPfS_S_iiiE3s_a+8];
	fma.rn.f32 	%f98, %f97, %f93, %f89;
	fma.rn.f32 	%f99, %f97, %f94, %f90;
	fma.rn.f32 	%f100, %f97, %f95, %f91;
	fma.rn.f32 	%f101, %f97, %f96, %f92;
	ld.shared.v4.f32 	{%f102, %f103, %f104, %f105}, [%r8+1536];
	ld.shared.f32 	%f106, [_ZZ5SgemmPfS_S_iiiE3s_a+12];
	fma.rn.f32 	%f107, %f106, %f102, %f98;
	fma.rn.f32 	%f108, %f106, %f103, %f99;
	fma.rn.f32 	%f109, %f106, %f104, %f100;
	fma.rn.f32 	%f110, %f106, %f105, %f101;
	ld.shared.v4.f32 	{%f111, %f112, %f113, %f114}, [%r8+2048];
	ld.shared.f32 	%f115, [_ZZ5SgemmPfS_S_iiiE3s_a+16];
	fma.rn.f32 	%f116, %f115, %f111, %f107;
	fma.rn.f32 	%f117, %f115, %f112, %f108;
	fma.rn.f32 	%f118, %f115, %f113, %f109;
	fma.rn.f32 	%f119, %f115, %f114, %f110;
	ld.shared.v4.f32 	{%f120, %f121, %f122, %f123}, [%r8+2560];
	ld.shared.f32 	%f124, [_ZZ5SgemmPfS_S_iiiE3s_a+20];
	fma.rn.f32 	%f125, %f124, %f120, %f116;
	fma.rn.f32 	%f126, %f124, %f121, %f117;
	fma.rn.f32 	%f127, %f124, %f122, %f118;
	fma.rn.f32 	%f128, %f124, %f123, %f119;
	ld.shared.v4.f32 	{%f129, %f130, %f131, %f132}, [%r8+3072];
	ld.shared.f32 	%f133, [_ZZ5SgemmPfS_S_iiiE3s_a+24];
	fma.rn.f32 	%f134, %f133, %f129, %f125;
	fma.rn.f32 	%f135, %f133, %f130, %f126;
	fma.rn.f32 	%f136, %f133, %f131, %f127;
	fma.rn.f32 	%f137, %f133, %f132, %f128;
	ld.shared.v4.f32 	{%f138, %f139, %f140, %f141}, [%r8+3584];
	ld.shared.f32 	%f142, [_ZZ5SgemmPfS_S_iiiE3s_a+28];
	fma.rn.f32 	%f150, %f142, %f138, %f134;
	fma.rn.f32 	%f149, %f142, %f139, %f135;
	fma.rn.f32 	%f148, %f142, %f140, %f136;
	fma.rn.f32 	%f147, %f142, %f141, %f137;
	mad.lo.s32 	%r130, %r130, -7, %r16;
	setp.eq.s32 	%p107, %r130, %r6;
	@%p107 bra 	$L__BB0_116;
	bra.uni 	$L__BB0_4;
$L__BB0_116:
	ld.param.u64 	%rd64, [_Z5SgemmPfS_S_iii_param_2];
	shl.b32 	%r125, %r1, 7;
	shl.b32 	%r126, %r2, 2;
	add.s32 	%r13, %r125, %r126;
	setp.lt.s32 	%p108, %r13, %r34;
	cvta.to.global.u64 	%rd62, %rd64;
	mul.wide.u32 	%rd63, %r13, 4;
	add.s64 	%rd3, %rd62, %rd63;
	@%p108 bra 	$L__BB0_117;
	bra.uni 	$L__BB0_118;
$L__BB0_117:
	st.global.f32 	[%rd3], %f150;
$L__BB0_118:
	add.s32 	%r127, %r13, 1;
	setp.ge.s32 	%p109, %r127, %r34;
	@%p109 bra 	$L__BB0_120;
	st.global.f32 	[%rd3+4], %f149;
$L__BB0_120:
	add.s32 	%r128, %r13, 2;
	setp.ge.s32 	%p110, %r128, %r34;
	@%p110 bra 	$L__BB0_122;
	st.global.f32 	[%rd3+8], %f148;
$L__BB0_122:
	add.s32 	%r129, %r13, 3;
	setp.ge.s32 	%p111, %r129, %r34;
	@%p111 bra 	$L__BB0_124;
	st.global.f32 	[%rd3+12], %f147;
$L__BB0_124:
	ret;

}
	// .globl	_Z19Sgemm_naive_stable1PfS_S_iii
.visible .entry _Z19Sgemm_naive_stable1PfS_S_iii(
	.param .u64 .ptr .align 1 _Z19Sgemm_naive_stable1PfS_S_iii_param_0,
	.param .u64 .ptr .align 1 _Z19Sgemm_naive_stable1PfS_S_iii_param_1,
	.param .u64 .ptr .align 1 _Z19Sgemm_naive_stable1PfS_S_iii_param_2,
	.param .u32 _Z19Sgemm_naive_stable1PfS_S_iii_param_3,
	.param .u32 _Z19Sgemm_naive_stable1PfS_S_iii_param_4,
	.param .u32 _Z19Sgemm_naive_stable1PfS_S_iii_param_5
)
{
	.reg .pred 	%p<11>;
	.reg .b32 	%r<45>;
	.reg .b32 	%f<218>;
	.reg .b64 	%rd<27>;

	ld.param.u64 	%rd4, [_Z19Sgemm_naive_stable1PfS_S_iii_param_0];
	ld.param.u64 	%rd5, [_Z19Sgemm_naive_stable1PfS_S_iii_param_1];
	ld.param.u64 	%rd3, [_Z19Sgemm_naive_stable1PfS_S_iii_param_2];
	ld.param.u32 	%r20, [_Z19Sgemm_naive_stable1PfS_S_iii_param_3];
	ld.param.u32 	%r19, [_Z19Sgemm_naive_stable1PfS_S_iii_param_5];
	cvta.to.global.u64 	%rd1, %rd5;
	cvta.to.global.u64 	%rd2, %rd4;
	mov.u32 	%r21, %ctaid.x;
	mov.u32 	%r22, %ntid.x;
	mov.u32 	%r23, %tid.x;
	mad.lo.s32 	%r1, %r21, %r22, %r23;
	setp.ge.s32 	%p1, %r1, %r20;
	@%p1 bra 	$L__BB1_14;
	shr.s32 	%r24, %r19, 31;
	shr.u32 	%r25, %r24, 30;
	add.s32 	%r26, %r19, %r25;
	shr.s32 	%r2, %r26, 2;
	setp.lt.s32 	%p2, %r19, 4;
	mov.f32 	%f217, 0f00000000;
	@%p2 bra 	$L__BB1_13;
	mul.lo.s32 	%r3, %r19, %r1;
	add.s32 	%r28, %r2, -1;
	and.b32  	%r4, %r2, 7;
	setp.lt.u32 	%p3, %r28, 7;
	mov.f32 	%f217, 0f00000000;
	mov.b32 	%r43, 0;
	@%p3 bra 	$L__BB1_5;
	and.b32  	%r43, %r2, 536870904;
	neg.s32 	%r41, %r43;
	mov.f32 	%f217, 0f00000000;
	mov.b32 	%r40, 0;
	mov.u32 	%r39, %r3;
$L__BB1_4:
	.pragma "nounroll";
	mul.wide.s32 	%rd6, %r39, 4;
	add.s64 	%rd7, %rd2, %rd6;
	ld.global.v4.f32 	{%f17, %f18, %f19, %f20}, [%rd7];
	mul.wide.u32 	%rd8, %r40, 4;
	add.s64 	%rd9, %rd1, %rd8;
	ld.global.v4.f32 	{%f21, %f22, %f23, %f24}, [%rd9];
	mul.f32 	%f25, %f18, %f22;
	fma.rn.f32 	%f26, %f17, %f21, %f25;
	fma.rn.f32 	%f27, %f19, %f23, %f26;
	fma.rn.f32 	%f28, %f20, %f24, %f27;
	add.f32 	%f29, %f217, %f28;
	ld.global.v4.f32 	{%f30, %f31, %f32, %f33}, [%rd7+16];
	ld.global.v4.f32 	{%f34, %f35, %f36, %f37}, [%rd9+16];
	mul.f32 	%f38, %f31, %f35;
	fma.rn.f32 	%f39, %f30, %f34, %f38;
	fma.rn.f32 	%f40, %f32, %f36, %f39;
	fma.rn.f32 	%f41, %f33, %f37, %f40;
	add.f32 	%f42, %f29, %f41;
	ld.global.v4.f32 	{%f43, %f44, %f45, %f46}, [%rd7+32];
	ld.global.v4.f32 	{%f47, %f48, %f49, %f50}, [%rd9+32];
	mul.f32 	%f51, %f44, %f48;
	fma.rn.f32 	%f52, %f43, %f47, %f51;
	fma.rn.f32 	%f53, %f45, %f49, %f52;
	fma.rn.f32 	%f54, %f46, %f50, %f53;
	add.f32 	%f55, %f42, %f54;
	ld.global.v4.f32 	{%f56, %f57, %f58, %f59}, [%rd7+48];
	ld.global.v4.f32 	{%f60, %f61, %f62, %f63}, [%rd9+48];
	mul.f32 	%f64, %f57, %f61;
	fma.rn.f32 	%f65, %f56, %f60, %f64;
	fma.rn.f32 	%f66, %f58, %f62, %f65;
	fma.rn.f32 	%f67, %f59, %f63, %f66;
	add.f32 	%f68, %f55, %f67;
	ld.global.v4.f32 	{%f69, %f70, %f71, %f72}, [%rd7+64];
	ld.global.v4.f32 	{%f73, %f74, %f75, %f76}, [%rd9+64];
	mul.f32 	%f77, %f70, %f74;
	fma.rn.f32 	%f78, %f69, %f73, %f77;
	fma.rn.f32 	%f79, %f71, %f75, %f78;
	fma.rn.f32 	%f80, %f72, %f76, %f79;
	add.f32 	%f81, %f68, %f80;
	ld.global.v4.f32 	{%f82, %f83, %f84, %f85}, [%rd7+80];
	ld.global.v4.f32 	{%f86, %f87, %f88, %f89}, [%rd9+80];
	mul.f32 	%f90, %f83, %f87;
	fma.rn.f32 	%f91, %f82, %f86, %f90;
	fma.rn.f32 	%f92, %f84, %f88, %f91;
	fma.rn.f32 	%f93, %f85, %f89, %f92;
	add.f32 	%f94, %f81, %f93;
	ld.global.v4.f32 	{%f95, %f96, %f97, %f98}, [%rd7+96];
	ld.global.v4.f32 	{%f99, %f100, %f101, %f102}, [%rd9+96];
	mul.f32 	%f103, %f96, %f100;
	fma.rn.f32 	%f104, %f95, %f99, %f103;
	fma.rn.f32 	%f105, %f97, %f101, %f104;
	fma.rn.f32 	%f106, %f98, %f102, %f105;
	add.f32 	%f107, %f94, %f106;
	ld.global.v4.f32 	{%f108, %f109, %f110, %f111}, [%rd7+112];
	ld.global.v4.f32 	{%f112, %f113, %f114, %f115}, [%rd9+112];
	mul.f32 	%f116, %f109, %f113;
	fma.rn.f32 	%f117, %f108, %f112, %f116;
	fma.rn.f32 	%f118, %f110, %f114, %f117;
	fma.rn.f32 	%f119, %f111, %f115, %f118;
	add.f32 	%f217, %f107, %f119;
	add.s32 	%r41, %r41, 8;
	add.s32 	%r40, %r40, 32;
	add.s32 	%r39, %r39, 32;
	setp.ne.s32 	%p4, %r41, 0;
	@%p4 bra 	$L__BB1_4;
$L__BB1_5:
	setp.eq.s32 	%p5, %r4, 0;
	@%p5 bra 	$L__BB1_13;
	and.b32  	%r14, %r2, 3;
	setp.lt.u32 	%p6, %r4, 4;
	@%p6 bra 	$L__BB1_8;
	shl.b32 	%r30, %r43, 2;
	add.s32 	%r31, %r30, %r3;
	mul.wide.s32 	%rd10, %r31, 4;
	add.s64 	%rd11, %rd2, %rd10;
	ld.global.v4.f32 	{%f121, %f122, %f123, %f124}, [%rd11];
	mul.wide.u32 	%rd12, %r30, 4;
	add.s64 	%rd13, %rd1, %rd12;
	ld.global.v4.f32 	{%f125, %f126, %f127, %f128}, [%rd13];
	mul.f32 	%f129, %f122, %f126;
	fma.rn.f32 	%f130, %f121, %f125, %f129;
	fma.rn.f32 	%f131, %f123, %f127, %f130;
	fma.rn.f32 	%f132, %f124, %f128, %f131;
	add.f32 	%f133, %f217, %f132;
	mad.lo.s32 	%r32, %r43, -3, %r30;
	ld.global.v4.f32 	{%f134, %f135, %f136, %f137}, [%rd11+16];
	ld.global.v4.f32 	{%f138, %f139, %f140, %f141}, [%rd13+16];
	mul.f32 	%f142, %f135, %f139;
	fma.rn.f32 	%f143, %f134, %f138, %f142;
	fma.rn.f32 	%f144, %f136, %f140, %f143;
	fma.rn.f32 	%f145, %f137, %f141, %f144;
	add.f32 	%f146, %f133, %f145;
	ld.global.v4.f32 	{%f147, %f148, %f149, %f150}, [%rd11+32];
	ld.global.v4.f32 	{%f151, %f152, %f153, %f154}, [%rd13+32];
	mul.f32 	%f155, %f148, %f152;
	fma.rn.f32 	%f156, %f147, %f151, %f155;
	fma.rn.f32 	%f157, %f149, %f153, %f156;
	fma.rn.f32 	%f158, %f150, %f154, %f157;
	add.f32 	%f159, %f146, %f158;
	ld.global.v4.f32 	{%f160, %f161, %f162, %f163}, [%rd11+48];
	ld.global.v4.f32 	{%f164, %f165, %f166, %f167}, [%rd13+48];
	mul.f32 	%f168, %f161, %f165;
	fma.rn.f32 	%f169, %f160, %f164, %f168;
	fma.rn.f32 	%f170, %f162, %f166, %f169;
	fma.rn.f32 	%f171, %f163, %f167, %f170;
	add.f32 	%f217, %f159, %f171;
	add.s32 	%r43, %r32, 4;
$L__BB1_8:
	setp.eq.s32 	%p7, %r14, 0;
	@%p7 bra 	$L__BB1_13;
	setp.eq.s32 	%p8, %r14, 1;
	@%p8 bra 	$L__BB1_11;
	shl.b32 	%r33, %r43, 2;
	add.s32 	%r34, %r33, %r3;
	mul.wide.s32 	%rd14, %r34, 4;
	add.s64 	%rd15, %rd2, %rd14;
	ld.global.v4.f32 	{%f173, %f174, %f175, %f176}, [%rd15];
	mul.wide.u32 	%rd16, %r33, 4;
	add.s64 	%rd17, %rd1, %rd16;
	ld.global.v4.f32 	{%f177, %f178, %f179, %f180}, [%rd17];
	mul.f32 	%f181, %f174, %f178;
	fma.rn.f32 	%f182, %f173, %f177, %f181;
	fma.rn.f32 	%f183, %f175, %f179, %f182;
	fma.rn.f32 	%f184, %f176, %f180, %f183;
	add.f32 	%f185, %f217, %f184;
	add.s32 	%r35, %r33, 4;
	ld.global.v4.f32 	{%f186, %f187, %f188, %f189}, [%rd15+16];
	mul.wide.u32 	%rd18, %r35, 4;
	add.s64 	%rd19, %rd1, %rd18;
	ld.global.v4.f32 	{%f190, %f191, %f192, %f193}, [%rd19];
	mul.f32 	%f194, %f187, %f191;
	fma.rn.f32 	%f195, %f186, %f190, %f194;
	fma.rn.f32 	%f196, %f188, %f192, %f195;
	fma.rn.f32 	%f197, %f189, %f193, %f196;
	add.f32 	%f217, %f185, %f197;
	add.s32 	%r43, %r43, 2;
$L__BB1_11:
	and.b32  	%r36, %r2, 1;
	setp.eq.b32 	%p9, %r36, 1;
	not.pred 	%p10, %p9;
	@%p10 bra 	$L__BB1_13;
	shl.b32 	%r37, %r43, 2;
	add.s32 	%r38, %r37, %r3;
	mul.wide.s32 	%rd20, %r38, 4;
	add.s64 	%rd21, %rd2, %rd20;
	ld.global.v4.f32 	{%f198, %f199, %f200, %f201}, [%rd21];
	mul.wide.u32 	%rd22, %r37, 4;
	add.s64 	%rd23, %rd1, %rd22;
	ld.global.v4.f32 	{%f202, %f203, %f204, %f205}, [%rd23];
	mul.f32 	%f206, %f199, %f203;
	fma.rn.f32 	%f207, %f198, %f202, %f206;
	fma.rn.f32 	%f208, %f200, %f204, %f207;
	fma.rn.f32 	%f209, %f201, %f205, %f208;
	add.f32 	%f217, %f217, %f209;
$L__BB1_13:
	cvta.to.global.u64 	%rd24, %rd3;
	mul.wide.s32 	%rd25, %r1, 4;
	add.s64 	%rd26, %rd24, %rd25;
	st.global.f32 	[%rd26], %f217;
$L__BB1_14:
	ret;

}
	// .globl	_Z11Sgemm_naivePfS_S_iii
.visible .entry _Z11Sgemm_naivePfS_S_iii(
	.param .u64 .ptr .align 1 _Z11Sgemm_naivePfS_S_iii_param_0,
	.param .u64 .ptr .align 1 _Z11Sgemm_naivePfS_S_iii_param_1,
	.param .u64 .ptr .align 1 _Z11Sgemm_naivePfS_S_iii_param_2,
	.param .u32 _Z11Sgemm_naivePfS_S_iii_param_3,
	.param .u32 _Z11Sgemm_naivePfS_S_iii_param_4,
	.param .u32 _Z11Sgemm_naivePfS_S_iii_param_5
)
{
	.local .align 16 .b8 	__local_depot2[64];
	.reg .b64 	%SP;
	.reg .b64 	%SPL;
	.reg .pred 	%p<7>;
	.reg .b32 	%r<39>;
	.reg .b32 	%f<133>;
	.reg .b64 	%rd<46>;

	mov.u64 	%SPL, __local_depot2;
	ld.param.u64 	%rd16, [_Z11Sgemm_naivePfS_S_iii_param_0];
	ld.param.u64 	%rd14, [_Z11Sgemm_naivePfS_S_iii_param_1];
	ld.param.u32 	%r19, [_Z11Sgemm_naivePfS_S_iii_param_3];
	cvta.to.global.u64 	%rd1, %rd14;
	cvta.to.global.u64 	%rd2, %rd16;
	add.u64 	%rd3, %SPL, 0;
	add.u64 	%rd4, %SPL, 32;
	mov.u32 	%r20, %ctaid.x;
	mov.u32 	%r21, %ntid.x;
	mov.u32 	%r22, %tid.x;
	mad.lo.s32 	%r1, %r20, %r21, %r22;
	setp.ge.s32 	%p1, %r1, %r19;
	@%p1 bra 	$L__BB2_10;
	ld.param.u32 	%r31, [_Z11Sgemm_naivePfS_S_iii_param_5];
	mul.lo.s32 	%r2, %r31, %r1;
	mul.wide.s32 	%rd20, %r2, 4;
	add.s64 	%rd5, %rd2, %rd20;
	ld.global.v4.f32 	{%f127, %f125, %f123, %f121}, [%rd5];
	st.local.v4.f32 	[%rd3+16], {%f127, %f125, %f123, %f121};
	ld.global.v4.f32 	{%f126, %f124, %f122, %f120}, [%rd1];
	st.local.v4.f32 	[%rd4+16], {%f126, %f124, %f122, %f120};
	setp.lt.s32 	%p2, %r31, 8;
	mov.b64 	%rd45, 1;
	mov.f32 	%f132, 0f00000000;
	@%p2 bra 	$L__BB2_9;
	ld.param.u32 	%r32, [_Z11Sgemm_naivePfS_S_iii_param_5];
	shr.u32 	%r24, %r32, 2;
	add.s32 	%r3, %r24, -1;
	setp.lt.u32 	%p3, %r32, 20;
	mov.f32 	%f132, 0f00000000;
	mov.b32 	%r35, 0;
	@%p3 bra 	$L__BB2_6;
	and.b32  	%r35, %r3, -4;
	neg.s32 	%r34, %r35;
	add.s64 	%rd22, %rd20, %rd2;
	add.s64 	%rd44, %rd22, 32;
	add.s64 	%rd43, %rd1, 64;
	mov.f32 	%f132, 0f00000000;
$L__BB2_4:
	ld.global.v4.f32 	{%f52, %f53, %f54, %f55}, [%rd44+-16];
	ld.global.v4.f32 	{%f56, %f57, %f58, %f59}, [%rd43+-48];
	mul.f32 	%f60, %f125, %f124;
	fma.rn.f32 	%f61, %f127, %f126, %f60;
	fma.rn.f32 	%f62, %f123, %f122, %f61;
	fma.rn.f32 	%f63, %f121, %f120, %f62;
	add.f32 	%f64, %f132, %f63;
	ld.global.v4.f32 	{%f65, %f66, %f67, %f68}, [%rd44];
	ld.global.v4.f32 	{%f69, %f70, %f71, %f72}, [%rd43+-32];
	mul.f32 	%f73, %f53, %f57;
	fma.rn.f32 	%f74, %f52, %f56, %f73;
	fma.rn.f32 	%f75, %f54, %f58, %f74;
	fma.rn.f32 	%f76, %f55, %f59, %f75;
	add.f32 	%f77, %f64, %f76;
	ld.global.v4.f32 	{%f18, %f19, %f20, %f21}, [%rd44+16];
	ld.global.v4.f32 	{%f22, %f23, %f24, %f25}, [%rd43+-16];
	mul.f32 	%f78, %f66, %f70;
	fma.rn.f32 	%f79, %f65, %f69, %f78;
	fma.rn.f32 	%f80, %f67, %f71, %f79;
	fma.rn.f32 	%f81, %f68, %f72, %f80;
	add.f32 	%f82, %f77, %f81;
	ld.global.v4.f32 	{%f127, %f125, %f123, %f121}, [%rd44+32];
	ld.global.v4.f32 	{%f126, %f124, %f122, %f120}, [%rd43];
	mul.f32 	%f83, %f19, %f23;
	fma.rn.f32 	%f84, %f18, %f22, %f83;
	fma.rn.f32 	%f85, %f20, %f24, %f84;
	fma.rn.f32 	%f86, %f21, %f25, %f85;
	add.f32 	%f132, %f82, %f86;
	add.s32 	%r34, %r34, 4;
	add.s64 	%rd44, %rd44, 64;
	add.s64 	%rd43, %rd43, 64;
	setp.ne.s32 	%p4, %r34, 0;
	@%p4 bra 	$L__BB2_4;
	st.local.v4.f32 	[%rd3], {%f18, %f19, %f20, %f21};
	st.local.v4.f32 	[%rd4], {%f22, %f23, %f24, %f25};
	st.local.v4.f32 	[%rd3+16], {%f127, %f125, %f123, %f121};
	st.local.v4.f32 	[%rd4+16], {%f126, %f124, %f122, %f120};
$L__BB2_6:
	ld.param.u32 	%r33, [_Z11Sgemm_naivePfS_S_iii_param_5];
	shr.u32 	%r26, %r33, 2;
	add.s32 	%r27, %r26, -1;
	and.b32  	%r9, %r27, 3;
	setp.eq.s32 	%p5, %r9, 0;
	@%p5 bra 	$L__BB2_9;
	shl.b32 	%r29, %r35, 2;
	add.s32 	%r37, %r29, 4;
	neg.s32 	%r36, %r9;
	mov.b32 	%r38, 0;
$L__BB2_8:
	.pragma "nounroll";
	ld.param.u64 	%rd41, [_Z11Sgemm_naivePfS_S_iii_param_1];
	xor.b32  	%r15, %r38, 1;
	cvt.u64.u32 	%rd45, %r38;
	mul.wide.u32 	%rd24, %r38, 16;
	add.s64 	%rd25, %rd3, %rd24;
	add.s32 	%r30, %r37, -4;
	mul.wide.s32 	%rd26, %r37, 4;
	add.s64 	%rd27, %rd5, %rd26;
	ld.global.v4.f32 	{%f87, %f88, %f89, %f90}, [%rd27];
	st.local.v4.f32 	[%rd25], {%f87, %f88, %f89, %f90};
	add.s64 	%rd28, %rd4, %rd24;
	cvta.to.global.u64 	%rd29, %rd41;
	mul.wide.s32 	%rd30, %r30, 4;
	add.s64 	%rd31, %rd29, %rd30;
	ld.global.v4.f32 	{%f91, %f92, %f93, %f94}, [%rd31+16];
	st.local.v4.f32 	[%rd28], {%f91, %f92, %f93, %f94};
	xor.b64  	%rd32, %rd24, 16;
	add.s64 	%rd33, %rd3, %rd32;
	ld.local.v4.f32 	{%f95, %f96, %f97, %f98}, [%rd33];
	add.s64 	%rd34, %rd4, %rd32;
	ld.local.v4.f32 	{%f99, %f100, %f101, %f102}, [%rd34];
	mul.f32 	%f103, %f96, %f100;
	fma.rn.f32 	%f104, %f95, %f99, %f103;
	fma.rn.f32 	%f105, %f97, %f101, %f104;
	fma.rn.f32 	%f106, %f98, %f102, %f105;
	add.f32 	%f132, %f132, %f106;
	add.s32 	%r37, %r37, 4;
	add.s32 	%r36, %r36, 1;
	setp.ne.s32 	%p6, %r36, 0;
	mov.u32 	%r38, %r15;
	@%p6 bra 	$L__BB2_8;
$L__BB2_9:
	ld.param.u64 	%rd42, [_Z11Sgemm_naivePfS_S_iii_param_2];
	shl.b64 	%rd35, %rd45, 4;
	add.s64 	%rd36, %rd3, %rd35;
	ld.local.v4.f32 	{%f107, %f108, %f109, %f110}, [%rd36];
	add.s64 	%rd37, %rd4, %rd35;
	ld.local.v4.f32 	{%f111, %f112, %f113, %f114}, [%rd37];
	mul.f32 	%f115, %f108, %f112;
	fma.rn.f32 	%f116, %f107, %f111, %f115;
	fma.rn.f32 	%f117, %f109, %f113, %f116;
	fma.rn.f32 	%f118, %f110, %f114, %f117;
	add.f32 	%f119, %f132, %f118;
	cvta.to.global.u64 	%rd38, %rd42;
	mul.wide.s32 	%rd39, %r1, 4;
	add.s64 	%rd40, %rd38, %rd39;
	st.global.f32 	[%rd40], %f119;
$L__BB2_10:
	ret;

}


// ===== COMPILED SASS (sm_100) =====

	.target	sm_100

	.elftype	@"ET_EXEC"


//--------------------- .note.nv.tkinfo           --------------------------
	.section	.note.nv.tkinfo,"",@"SHT_NOTE"
	.sectionflags	@"SHF_NOTE_NV_TKINFO"
	.tkinfo
        /*0018*/ 	.word	0x00000002
        /*0030*/ 	.string	""
        /*0030*/ 	.string	"ptxas"
        /*0030*/ 	.string	"Cuda compilation tools, release 13.0, V13.0.88"
        /*0030*/ 	.string	"Build cuda_13.0.r13.0/compiler.36424714_0"
        /*0030*/ 	.string	"-arch sm_100 -m 64 "



//--------------------- .note.nv.cuinfo           --------------------------
	.section	.note.nv.cuinfo,"",@"SHT_NOTE"
	.sectionflags	@"SHF_NOTE_NV_CUINFO"
        /*0018*/ 	.short	0x0002
        /*001a*/ 	.short	0x0064
        /*001c*/ 	.short	0x0082
	.zero		2


//--------------------- .nv.info                  --------------------------
	.section	.nv.info,"",@"SHT_CUDA_INFO"
	.align	4


	//----- nvinfo : EIATTR_REGCOUNT
	.align		4
        /*0000*/ 	.byte	0x04, 0x2f
        /*0002*/ 	.short	(.L_2 - .L_1)
	.align		4
.L_1:
        /*0004*/ 	.word	index@(_Z5SgemmPfS_S_iii)
        /*0008*/ 	.word	0x00000020


	//----- nvinfo : EIATTR_FRAME_SIZE
	.align		4
.L_2:
        /*000c*/ 	.byte	0x04, 0x11
        /*000e*/ 	.short	(.L_4 - .L_3)
	.align		4
.L_3:
        /*0010*/ 	.word	index@(_Z5SgemmPfS_S_iii)
        /*0014*/ 	.word	0x00000010


	//----- nvinfo : EIATTR_REGCOUNT
	.align		4
.L_4:
        /*0018*/ 	.byte	0x04, 0x2f
        /*001a*/ 	.short	(.L_6 - .L_5)
	.align		4
.L_5:
        /*001c*/ 	.word	index@(_Z19Sgemm_naive_stable1PfS_S_iii)
        /*0020*/ 	.word	0x00000028


	//----- nvinfo : EIATTR_FRAME_SIZE
	.align		4
.L_6:
        /*0024*/ 	.byte	0x04, 0x11
        /*0026*/ 	.short	(.L_8 - .L_7)
	.align		4
.L_7:
        /*0028*/ 	.word	index@(_Z19Sgemm_naive_stable1PfS_S_iii)
        /*002c*/ 	.word	0x00000000


	//----- nvinfo : EIATTR_REGCOUNT
	.align		4
.L_8:
        /*0030*/ 	.byte	0x04, 0x2f
        /*0032*/ 	.short	(.L_10 - .L_9)
	.align		4
.L_9:
        /*0034*/ 	.word	index@(_Z11Sgemm_naivePfS_S_iii)
        /*0038*/ 	.word	0x0000002c


	//----- nvinfo : EIATTR_FRAME_SIZE
	.align		4
.L_10:
        /*003c*/ 	.byte	0x04, 0x11
        /*003e*/ 	.short	(.L_12 - .L_11)
	.align		4
.L_11:
        /*0040*/ 	.word	index@(_Z11Sgemm_naivePfS_S_iii)
        /*0044*/ 	.word	0x00000000


	//----- nvinfo : EIATTR_MIN_STACK_SIZE
	.align		4
.L_12:
        /*0048*/ 	.byte	0x04, 0x12
        /*004a*/ 	.short	(.L_14 - .L_13)
	.align		4
.L_13:
        /*004c*/ 	.word	index@(_Z11Sgemm_naivePfS_S_iii)
        /*0050*/ 	.word	0x00000000


	//----- nvinfo : EIATTR_MIN_STACK_SIZE
	.align		4
.L_14:
        /*0054*/ 	.byte	0x04, 0x12
        /*0056*/ 	.short	(.L_16 - .L_15)
	.align		4
.L_15:
        /*0058*/ 	.word	index@(_Z19Sgemm_naive_stable1PfS_S_iii)
        /*005c*/ 	.word	0x00000000


	//----- nvinfo : EIATTR_MIN_STACK_SIZE
	.align		4
.L_16:
        /*0060*/ 	.byte	0x04, 0x12
        /*0062*/ 	.short	(.L_18 - .L_17)
	.align		4
.L_17:
        /*0064*/ 	.word	index@(_Z5SgemmPfS_S_iii)
        /*0068*/ 	.word	0x00000010
.L_18:


//--------------------- .nv.compat                --------------------------
	.section	.nv.compat,"",@"SHT_CUDA_COMPAT_INFO"
	.align	4
        /*0000*/ 	.byte	0x02, 0x09, 0x00, 0x00, 0x02, 0x02, 0x01, 0x00, 0x02, 0x05, 0x05, 0x00, 0x03, 0x07, 0x01, 0x01
        /*0010*/ 	.byte	0x02, 0x03, 0x00, 0x00, 0x02, 0x06, 0x01, 0x00, 0x04, 0x0b, 0x08, 0x00, 0x09, 0x00, 0x00, 0x00
        /*0020*/ 	.byte	0x00, 0x00, 0x00, 0x00


//--------------------- .nv.info._Z11Sgemm_naivePfS_S_iii --------------------------
	.section	.nv.info._Z11Sgemm_naivePfS_S_iii,"",@"SHT_CUDA_INFO"
	.sectionflags	@""
	.align	4


	//----- nvinfo : EIATTR_CUDA_API_VERSION
	.align		4
        /*0000*/ 	.byte	0x04, 0x37
        /*0002*/ 	.short	(.L_20 - .L_19)
.L_19:
        /*0004*/ 	.word	0x00000082


	//----- nvinfo : EIATTR_KPARAM_INFO
	.align		4
.L_20:
        /*0008*/ 	.byte	0x04, 0x17
        /*000a*/ 	.short	(.L_22 - .L_21)
.L_21:
        /*000c*/ 	.word	0x00000000
        /*0010*/ 	.short	0x0005
        /*0012*/ 	.short	0x0020
        /*0014*/ 	.byte	0x00, 0xf0, 0x11, 0x00


	//----- nvinfo : EIATTR_KPARAM_INFO
	.align		4
.L_22:
        /*0018*/ 	.byte	0x04, 0x17
        /*001a*/ 	.short	(.L_24 - .L_23)
.L_23:
        /*001c*/ 	.word	0x00000000
        /*0020*/ 	.short	0x0004
        /*0022*/ 	.short	0x001c
        /*0024*/ 	.byte	0x00, 0xf0, 0x11, 0x00


	//----- nvinfo : EIATTR_KPARAM_INFO
	.align		4
.L_24:
        /*0028*/ 	.byte	0x04, 0x17
        /*002a*/ 	.short	(.L_26 - .L_25)
.L_25:
        /*002c*/ 	.word	0x00000000
        /*0030*/ 	.short	0x0003
        /*0032*/ 	.short	0x0018
        /*0034*/ 	.byte	0x00, 0xf0, 0x11, 0x00


	//----- nvinfo : EIATTR_KPARAM_INFO
	.align		4
.L_26:
        /*0038*/ 	.byte	0x04, 0x17
        /*003a*/ 	.short	(.L_28 - .L_27)
.L_27:
        /*003c*/ 	.word	0x00000000
        /*0040*/ 	.short	0x0002
        /*0042*/ 	.short	0x0010
        /*0044*/ 	.byte	0x00, 0xf5, 0x21, 0x00


	//----- nvinfo : EIATTR_KPARAM_INFO
	.align		4
.L_28:
        /*0048*/ 	.byte	0x04, 0x17
        /*004a*/ 	.short	(.L_30 - .L_29)
.L_29:
        /*004c*/ 	.word	0x00000000
        /*0050*/ 	.short	0x0001
        /*0052*/ 	.short	0x0008
        /*0054*/ 	.byte	0x00, 0xf5, 0x21, 0x00


	//----- nvinfo : EIATTR_KPARAM_INFO
	.align		4
.L_30:
        /*0058*/ 	.byte	0x04, 0x17
        /*005a*/ 	.short	(.L_32 - .L_31)
.L_31:
        /*005c*/ 	.word	0x00000000
        /*0060*/ 	.short	0x0000
        /*0062*/ 	.short	0x0000
        /*0064*/ 	.byte	0x00, 0xf5, 0x21, 0x00


	//----- nvinfo : EIATTR_SPARSE_MMA_MASK
	.align		4
.L_32:
        /*0068*/ 	.byte	0x03, 0x50
        /*006a*/ 	.short	0x0000


	//----- nvinfo : EIATTR_MAXREG_COUNT
	.align		4
        /*006c*/ 	.byte	0x03, 0x1b
        /*006e*/ 	.short	0x00ff


	//----- nvinfo : EIATTR_MERCURY_ISA_VERSION
	.align		4
        /*0070*/ 	.byte	0x03, 0x5f
        /*0072*/ 	.short	0x0101


	//----- nvinfo : EIATTR_VRC_CTA_INIT_COUNT
	.align		4
        /*0074*/ 	.byte	0x02, 0x4a
	.zero		1
	.zero		1


	//----- nvinfo : EIATTR_EXIT_INSTR_OFFSETS
	.align		4
        /*0078*/ 	.byte	0x04, 0x1c
        /*007a*/ 	.short	(.L_34 - .L_33)


	//   ....[0]....
.L_33:
        /*007c*/ 	.word	0x00000070


	//   ....[1]....
        /*0080*/ 	.word	0x00001a80


	//----- nvinfo : EIATTR_CBANK_PARAM_SIZE
	.align		4
.L_34:
        /*0084*/ 	.byte	0x03, 0x19
        /*0086*/ 	.short	0x0024


	//----- nvinfo : EIATTR_PARAM_CBANK
	.align		4
        /*0088*/ 	.byte	0x04, 0x0a
        /*008a*/ 	.short	(.L_36 - .L_35)
	.align		4
.L_35:
        /*008c*/ 	.word	index@(.nv.constant0._Z11Sgemm_naivePfS_S_iii)
        /*0090*/ 	.short	0x0380
        /*0092*/ 	.short	0x0024


	//----- nvinfo : EIATTR_SW_WAR
	.align		4
.L_36:
        /*0094*/ 	.byte	0x04, 0x36
        /*0096*/ 	.short	(.L_38 - .L_37)
.L_37:
        /*0098*/ 	.word	0x00000008
.L_38:


//--------------------- .nv.info._Z19Sgemm_naive_stable1PfS_S_iii --------------------------
	.section	.nv.info._Z19Sgemm_naive_stable1PfS_S_iii,"",@"SHT_CUDA_INFO"
	.sectionflags	@""
	.align	4


	//----- nvinfo : EIATTR_CUDA_API_VERSION
	.align		4
        /*0000*/ 	.byte	0x04, 0x37
        /*0002*/ 	.short	(.L_40 - .L_39)
.L_39:
        /*0004*/ 	.word	0x00000082


	//----- nvinfo : EIATTR_KPARAM_INFO
	.align		4
.L_40:
        /*0008*/ 	.byte	0x04, 0x17
        /*000a*/ 	.short	(.L_42 - .L_41)
.L_41:
        /*000c*/ 	.word	0x00000000
        /*0010*/ 	.short	0x0005
        /*0012*/ 	.short	0x0020
        /*0014*/ 	.byte	0x00, 0xf0, 0x11, 0x00


	//----- nvinfo : EIATTR_KPARAM_INFO
	.align		4
.L_42:
        /*0018*/ 	.byte	0x04, 0x17
        /*001a*/ 	.short	(.L_44 - .L_43)
.L_43:
        /*001c*/ 	.word	0x00000000
        /*0020*/ 	.short	0x0004
        /*0022*/ 	.short	0x001c
        /*0024*/ 	.byte	0x00, 0xf0, 0x11, 0x00


	//----- nvinfo : EIATTR_KPARAM_INFO
	.align		4
.L_44:
        /*0028*/ 	.byte	0x04, 0x17
        /*002a*/ 	.short	(.L_46 - .L_45)
.L_45:
        /*002c*/ 	.word	0x00000000
        /*0030*/ 	.short	0x0003
        /*0032*/ 	.short	0x0018
        /*0034*/ 	.byte	0x00, 0xf0, 0x11, 0x00


	//----- nvinfo : EIATTR_KPARAM_INFO
	.align		4
.L_46:
        /*0038*/ 	.byte	0x04, 0x17
        /*003a*/ 	.short	(.L_48 - .L_47)
.L_47:
        /*003c*/ 	.word	0x00000000
        /*0040*/ 	.short	0x0002
        /*0042*/ 	.short	0x0010
        /*0044*/ 	.byte	0x00, 0xf5, 0x21, 0x00


	//----- nvinfo : EIATTR_KPARAM_INFO
	.align		4
.L_48:
        /*0048*/ 	.byte	0x04, 0x17
        /*004a*/ 	.short	(.L_50 - .L_49)
.L_49:
        /*004c*/ 	.word	0x00000000
        /*0050*/ 	.short	0x0001
        /*0052*/ 	.short	0x0008
        /*0054*/ 	.byte	0x00, 0xf5, 0x21, 0x00


	//----- nvinfo : EIATTR_KPARAM_INFO
	.align		4
.L_50:
        /*0058*/ 	.byte	0x04, 0x17
        /*005a*/ 	.short	(.L_52 - .L_51)
.L_51:
        /*005c*/ 	.word	0x00000000
        /*0060*/ 	.short	0x0000
        /*0062*/ 	.short	0x0000
        /*0064*/ 	.byte	0x00, 0xf5, 0x21, 0x00


	//----- nvinfo : EIATTR_SPARSE_MMA_MASK
	.align		4
.L_52:
        /*0068*/ 	.byte	0x03, 0x50
        /*006a*/ 	.short	0x0000


	//----- nvinfo : EIATTR_MAXREG_COUNT
	.align		4
        /*006c*/ 	.byte	0x03, 0x1b
        /*006e*/ 	.short	0x00ff


	//----- nvinfo : EIATTR_MERCURY_ISA_VERSION
	.align		4
        /*0070*/ 	.byte	0x03, 0x5f
        /*0072*/ 	.short	0x0101


	//----- nvinfo : EIATTR_VRC_CTA_INIT_COUNT
	.align		4
        /*0074*/ 	.byte	0x02, 0x4a
	.zero		1
	.zero		1


	//----- nvinfo : EIATTR_EXIT_INSTR_OFFSETS
	.align		4
        /*0078*/ 	.byte	0x04, 0x1c
        /*007a*/ 	.short	(.L_54 - .L_53)


	//   ....[0]....
.L_53:
        /*007c*/ 	.word	0x00000070


	//   ....[1]....
        /*0080*/ 	.word	0x00000b40


	//----- nvinfo : EIATTR_CBANK_PARAM_SIZE
	.align		4
.L_54:
        /*0084*/ 	.byte	0x03, 0x19
        /*0086*/ 	.short	0x0024


	//----- nvinfo : EIATTR_PARAM_CBANK
	.align		4
        /*0088*/ 	.byte	0x04, 0x0a
        /*008a*/ 	.short	(.L_56 - .L_55)
	.align		4
.L_55:
        /*008c*/ 	.word	index@(.nv.constant0._Z19Sgemm_naive_stable1PfS_S_iii)
        /*0090*/ 	.short	0x0380
        /*0092*/ 	.short	0x0024


	//----- nvinfo : EIATTR_SW_WAR
	.align		4
.L_56:
        /*0094*/ 	.byte	0x04, 0x36
        /*0096*/ 	.short	(.L_58 - .L_57)
.L_57:
        /*0098*/ 	.word	0x00000008
.L_58:


//--------------------- .nv.info._Z5SgemmPfS_S_iii --------------------------
	.section	.nv.info._Z5SgemmPfS_S_iii,"",@"SHT_CUDA_INFO"
	.sectionflags	@""
	.align	4


	//----- nvinfo : EIATTR_CUDA_API_VERSION
	.align		4
        /*0000*/ 	.byte	0x04, 0x37
        /*0002*/ 	.short	(.L_60 - .L_59)
.L_59:
        /*0004*/ 	.word	0x00000082


	//----- nvinfo : EIATTR_KPARAM_INFO
	.align		4
.L_60:
        /*0008*/ 	.byte	0x04, 0x17
        /*000a*/ 	.short	(.L_62 - .L_61)
.L_61:
        /*000c*/ 	.word	0x00000000
        /*0010*/ 	.short	0x0005
        /*0012*/ 	.short	0x0020
        /*0014*/ 	.byte	0x00, 0xf0, 0x11, 0x00


	//----- nvinfo : EIATTR_KPARAM_INFO
	.align		4
.L_62:
        /*0018*/ 	.byte	0x04, 0x17
        /*001a*/ 	.short	(.L_64 - .L_63)
.L_63:
        /*001c*/ 	.word	0x00000000
        /*0020*/ 	.short	0x0004
        /*0022*/ 	.short	0x001c
        /*0024*/ 	.byte	0x00, 0xf0, 0x11, 0x00


	//----- nvinfo : EIATTR_KPARAM_INFO
	.align		4
.L_64:
        /*0028*/ 	.byte	0x04, 0x17
        /*002a*/ 	.short	(.L_66 - .L_65)
.L_65:
        /*002c*/ 	.word	0x00000000
        /*0030*/ 	.short	0x0003
        /*0032*/ 	.short	0x0018
        /*0034*/ 	.byte	0x00, 0xf0, 0x11, 0x00


	//----- nvinfo : EIATTR_KPARAM_INFO
	.align		4
.L_66:
        /*0038*/ 	.byte	0x04, 0x17
        /*003a*/ 	.short	(.L_68 - .L_67)
.L_67:
        /*003c*/ 	.word	0x00000000
        /*0040*/ 	.short	0x0002
        /*0042*/ 	.short	0x0010
        /*0044*/ 	.byte	0x00, 0xf5, 0x21, 0x00


	//----- nvinfo : EIATTR_KPARAM_INFO
	.align		4
.L_68:
        /*0048*/ 	.byte	0x04, 0x17
        /*004a*/ 	.short	(.L_70 - .L_69)
.L_69:
        /*004c*/ 	.word	0x00000000
        /*0050*/ 	.short	0x0001
        /*0052*/ 	.short	0x0008
        /*0054*/ 	.byte	0x00, 0xf5, 0x21, 0x00


	//----- nvinfo : EIATTR_KPARAM_INFO
	.align		4
.L_70:
        /*0058*/ 	.byte	0x04, 0x17
        /*005a*/ 	.short	(.L_72 - .L_71)
.L_71:
        /*005c*/ 	.word	0x00000000
        /*0060*/ 	.short	0x0000
        /*0062*/ 	.short	0x0000
        /*0064*/ 	.byte	0x00, 0xf5, 0x21, 0x00


	//----- nvinfo : EIATTR_SPARSE_MMA_MASK
	.align		4
.L_72:
        /*0068*/ 	.byte	0x03, 0x50
        /*006a*/ 	.short	0x0000


	//----- nvinfo : EIATTR_MAXREG_COUNT
	.align		4
        /*006c*/ 	.byte	0x03, 0x1b
        /*006e*/ 	.short	0x00ff


	//----- nvinfo : EIATTR_NUM_BARRIERS
	.align		4
        /*0070*/ 	.byte	0x02, 0x4c
        /*0072*/ 	.byte	0x01
	.zero		1


	//----- nvinfo : EIATTR_EXTERNS
	.align		4
        /*0074*/ 	.byte	0x04, 0x0f
        /*0076*/ 	.short	(.L_74 - .L_73)


	//   ....[0]....
	.align		4
.L_73:
        /*0078*/ 	.word	index@(vprintf)


	//----- nvinfo : EIATTR_MERCURY_ISA_VERSION
	.align		4
.L_74:
        /*007c*/ 	.byte	0x03, 0x5f
        /*007e*/ 	.short	0x0101


	//----- nvinfo : EIATTR_VRC_CTA_INIT_COUNT
	.align		4
        /*0080*/ 	.byte	0x02, 0x4a
	.zero		1
	.zero		1


	//----- nvinfo : EIATTR_SYSCALL_OFFSETS
	.align		4
        /*0084*/ 	.byte	0x04, 0x46
        /*0086*/ 	.short	(.L_76 - .L_75)


	//   ....[0]....
.L_75:
        /*0088*/ 	.word	0x00000200


	//----- nvinfo : EIATTR_EXIT_INSTR_OFFSETS
	.align		4
.L_76:
        /*008c*/ 	.byte	0x04, 0x1c
        /*008e*/ 	.short	(.L_78 - .L_77)


	//   ....[0]....
.L_77:
        /*0090*/ 	.word	0x000016e0


	//   ....[1]....
        /*0094*/ 	.word	0x00001700


	//----- nvinfo : EIATTR_CRS_STACK_SIZE
	.align		4
.L_78:
        /*0098*/ 	.byte	0x04, 0x1e
        /*009a*/ 	.short	(.L_80 - .L_79)
.L_79:
        /*009c*/ 	.word	0x00000000


	//----- nvinfo : EIATTR_CBANK_PARAM_SIZE
	.align		4
.L_80:
        /*00a0*/ 	.byte	0x03, 0x19
        /*00a2*/ 	.short	0x0024


	//----- nvinfo : EIATTR_PARAM_CBANK
	.align		4
        /*00a4*/ 	.byte	0x04, 0x0a
        /*00a6*/ 	.short	(.L_82 - .L_81)
	.align		4
.L_81:
        /*00a8*/ 	.word	index@(.nv.constant0._Z5SgemmPfS_S_iii)
        /*00ac*/ 	.short	0x0380
        /*00ae*/ 	.short	0x0024


	//----- nvinfo : EIATTR_SW_WAR
	.align		4
.L_82:
        /*00b0*/ 	.byte	0x04, 0x36
        /*00b2*/ 	.short	(.L_84 - .L_83)
.L_83:
        /*00b4*/ 	.word	0x00000008
.L_84:


//--------------------- .nv.callgraph             --------------------------
	.section	.nv.callgraph,"",@"SHT_CUDA_CALLGRAPH"
	.align	4
	.sectionentsize	8
	.align		4
        /*0000*/ 	.word	0x00000000
	.align		4
        /*0004*/ 	.word	0xffffffff
	.align		4
        /*0008*/ 	.word	index@(_Z5SgemmPfS_S_iii)
	.align		4
        /*000c*/ 	.word	index@(vprintf)
	.align		4
        /*0010*/ 	.word	0x00000000
	.align		4
        /*0014*/ 	.word	0xfffffffe
	.align		4
        /*0018*/ 	.word	0x00000000
	.align		4
        /*001c*/ 	.word	0xfffffffd
	.align		4
        /*0020*/ 	.word	0x00000000
	.align		4
        /*0024*/ 	.word	0xfffffffc


//--------------------- .nv.constant4             --------------------------
	.section	.nv.constant4,"a",@progbits
	.align	8
	.align		8
.nv.constant4:
        /*0000*/ 	.dword	$str
	.align		8
        /*0008*/ 	.dword	vprintf


//--------------------- .text._Z11Sgemm_naivePfS_S_iii --------------------------
	.section	.text._Z11Sgemm_naivePfS_S_iii,"ax",@progbits
	.align	128
        .global         _Z11Sgemm_naivePfS_S_iii
        .type           _Z11Sgemm_naivePfS_S_iii,@function
        .size           _Z11Sgemm_naivePfS_S_iii,(.L_x_20 - _Z11Sgemm_naivePfS_S_iii)
        .other          _Z11Sgemm_naivePfS_S_iii,@"STO_CUDA_ENTRY STV_DEFAULT"
_Z11Sgemm_naivePfS_S_iii:
.text._Z11Sgemm_naivePfS_S_iii:
[----:B------:R-:W-:Y:S01]  /*0000*/  LDC R1, c[0x0][0x37c] ;  /* 0x0000df00ff017b82 */ /* 0x000fe20000000800 */
[----:B------:R-:W0:Y:S07]  /*0010*/  S2R R3, SR_TID.X ;  /* 0x0000000000037919 */ /* 0x000e2e0000002100 */
[----:B------:R-:W0:Y:S01]  /*0020*/  S2UR UR4, SR_CTAID.X ;  /* 0x00000000000479c3 */ /* 0x000e220000002500 */
[----:B------:R-:W1:Y:S07]  /*0030*/  LDCU UR5, c[0x0][0x398] ;  /* 0x00007300ff0577ac */ /* 0x000e6e0008000800 */
[----:B------:R-:W0:Y:S02]  /*0040*/  LDC R2, c[0x0][0x360] ;  /* 0x0000d800ff027b82 */ /* 0x000e240000000800 */
[----:B0-----:R-:W-:-:S05]  /*0050*/  IMAD R2, R2, UR4, R3 ;  /* 0x0000000402027c24 */ /* 0x001fca000f8e0203 */
[----:B-1----:R-:W-:-:S13]  /*0060*/  ISETP.GE.AND P0, PT, R2, UR5, PT ;  /* 0x0000000502007c0c */ /* 0x002fda000bf06270 */
[----:B------:R-:W-:Y:S05]  /*0070*/  @P0 EXIT ;  /* 0x000000000000094d */ /* 0x000fea0003800000 */
[----:B------:R-:W0:Y:S01]  /*0080*/  LDC.64 R40, c[0x0][0x380] ;  /* 0x0000e000ff287b82 */ /* 0x000e220000000a00 */
[----:B------:R-:W1:Y:S01]  /*0090*/  LDCU UR4, c[0x0][0x3a0] ;  /* 0x00007400ff0477ac */ /* 0x000e620008000800 */
[----:B------:R-:W2:Y:S06]  /*00a0*/  LDCU.64 UR10, c[0x0][0x358] ;  /* 0x00006b00ff0a77ac */ /* 0x000eac0008000a00 */
[----:B------:R-:W3:Y:S01]  /*00b0*/  LDC.64 R4, c[0x0][0x388] ;  /* 0x0000e200ff047b82 */ /* 0x000ee20000000a00 */
[----:B-1----:R-:W-:-:S04]  /*00c0*/  IMAD R3, R2, UR4, RZ ;  /* 0x0000000402037c24 */ /* 0x002fc8000f8e02ff */
[----:B0-----:R-:W-:-:S05]  /*00d0*/  IMAD.WIDE R40, R3, 0x4, R40 ;  /* 0x0000000403287825 */ /* 0x001fca00078e0228 */
[----:B--2---:R0:W5:Y:S04]  /*00e0*/  LDG.E.128 R8, desc[UR10][R40.64] ;  /* 0x0000000a28087981 */ /* 0x004168000c1e1d00 */
[----:B---3--:R-:W2:Y:S01]  /*00f0*/  LDG.E.128 R4, desc[UR10][R4.64] ;  /* 0x0000000a04047981 */ /* 0x008ea2000c1e1d00 */
[----:B------:R-:W-:Y:S01]  /*0100*/  UISETP.GE.AND UP0, UPT, UR4, 0x8, UPT ;  /* 0x000000080400788c */ /* 0x000fe2000bf06270 */
[----:B------:R-:W-:Y:S01]  /*0110*/  HFMA2 R0, -RZ, RZ, 0, 5.9604644775390625e-08 ;  /* 0x00000001ff007431 */ /* 0x000fe200000001ff */
[----:B------:R-:W-:Y:S02]  /*0120*/  MOV R3, RZ ;  /* 0x000000ff00037202 */ /* 0x000fe40000000f00 */
[----:B--2---:R-:W-:Y:S02]  /*0130*/  MOV R17, R4 ;  /* 0x0000000400117202 */ /* 0x004fe40000000f00 */
[----:B------:R-:W-:-:S02]  /*0140*/  MOV R18, R5 ;  /* 0x0000000500127202 */ /* 0x000fc40000000f00 */
[----:B------:R-:W-:Y:S02]  /*0150*/  MOV R19, R6 ;  /* 0x0000000600137202 */ /* 0x000fe40000000f00 */
[----:B------:R-:W-:Y:S01]  /*0160*/  MOV R23, R7 ;  /* 0x0000000700177202 */ /* 0x000fe20000000f00 */
[----:B0-----:R-:W-:Y:S06]  /*0170*/  BRA.U !UP0, `(.L_x_0) ;  /* 0x0000001508947547 */ /* 0x001fec000b800000 */
[----:B------:R-:W-:Y:S01]  /*0180*/  UISETP.GE.U32.AND UP0, UPT, UR4, 0x14, UPT ;  /* 0x000000140400788c */ /* 0x000fe2000bf06070 */
[----:B------:R-:W-:Y:S01]  /*0190*/  MOV R3, RZ ;  /* 0x000000ff00037202 */ /* 0x000fe20000000f00 */
[----:B------:R-:W-:-:S03]  /*01a0*/  ULEA.HI UR5, UR4, 0xffffffff, URZ, 0x1e ;  /* 0xffffffff04057891 */ /* 0x000fc6000f8ff0ff */
[----:B------:R-:W-:-:S04]  /*01b0*/  UMOV UR4, URZ ;  /* 0x000000ff00047c82 */ /* 0x000fc80008000000 */
[----:B------:R-:W-:Y:S05]  /*01c0*/  BRA.U !UP0, `(.L_x_1) ;  /* 0x0000000d08e47547 */ /* 0x000fea000b800000 */
[----:B------:R-:W0:Y:S01]  /*01d0*/  LDCU.64 UR6, c[0x0][0x388] ;  /* 0x00007100ff0677ac */ /* 0x000e220008000a00 */
[----:B------:R-:W-:Y:S01]  /*01e0*/  IADD3 R38, P0, PT, R40, 0x20, RZ ;  /* 0x0000002028267810 */ /* 0x000fe20007f1e0ff */
[----:B------:R-:W-:Y:S01]  /*01f0*/  HFMA2 R3, -RZ, RZ, 0, 0 ;  /* 0x00000000ff037431 */ /* 0x000fe200000001ff */
[----:B------:R-:W-:Y:S02]  /*0200*/  ULOP3.LUT UR4, UR5, 0xfffffffc, URZ, 0xc0, !UPT ;  /* 0xfffffffc05047892 */ /* 0x000fe4000f8ec0ff */
[----:B------:R-:W-:Y:S02]  /*0210*/  IADD3.X R39, PT, PT, RZ, R41, RZ, P0, !PT ;  /* 0x00000029ff277210 */ /* 0x000fe400007fe4ff */
[----:B------:R-:W-:Y:S02]  /*0220*/  UIADD3 UR8, UPT, UPT, -UR4, URZ, URZ ;  /* 0x000000ff04087290 */ /* 0x000fe4000fffe1ff */
[----:B0-----:R-:W-:-:S04]  /*0230*/  UIADD3 UR6, UP0, UPT, UR6, 0x40, URZ ;  /* 0x0000004006067890 */ /* 0x001fc8000ff1e0ff */
[----:B------:R-:W-:Y:S02]  /*0240*/  UIADD3.X UR7, UPT, UPT, URZ, UR7, URZ, UP0, !UPT ;  /* 0x00000007ff077290 */ /* 0x000fe400087fe4ff */
[----:B------:R-:W-:Y:S01]  /*0250*/  UISETP.GE.AND UP0, UPT, UR8, URZ, UPT ;  /* 0x000000ff0800728c */ /* 0x000fe2000bf06270 */
[----:B------:R-:W-:-:S03]  /*0260*/  MOV R36, UR6 ;  /* 0x0000000600247c02 */ /* 0x000fc60008000f00 */
[----:B------:R-:W-:-:S05]  /*0270*/  MOV R37, UR7 ;  /* 0x0000000700257c02 */ /* 0x000fca0008000f00 */
[----:B------:R-:W-:Y:S05]  /*0280*/  BRA.U UP0, `(.L_x_2) ;  /* 0x0000000d00047547 */ /* 0x000fea000b800000 */
[----:B------:R-:W-:Y:S02]  /*0290*/  UIADD3 UR6, UPT, UPT, -UR8, URZ, URZ ;  /* 0x000000ff08067290 */ /* 0x000fe4000fffe1ff */
[----:B------:R-:W-:Y:S02]  /*02a0*/  UPLOP3.LUT UP0, UPT, UPT, UPT, UPT, 0x80, 0x8 ;  /* 0x000000000008789c */ /* 0x000fe40003f0f070 */
[----:B------:R-:W-:-:S09]  /*02b0*/  UISETP.GT.AND UP1, UPT, UR6, 0xc, UPT ;  /* 0x0000000c0600788c */ /* 0x000fd2000bf24270 */
[----:B------:R-:W-:Y:S05]  /*02c0*/  BRA.U !UP1, `(.L_x_3) ;  /* 0x0000000509e87547 */ /* 0x000fea000b800000 */
[----:B------:R-:W-:-:S11]  /*02d0*/  UPLOP3.LUT UP0, UPT, UPT, UPT, UPT, 0x40, 0x4 ;  /* 0x000000000004789c */ /* 0x000fd60003f0e870 */
.L_x_4:
[----:B------:R-:W2:Y:S01]  /*02e0*/  LDG.E.128 R16, desc[UR10][R38.64+-0x10] ;  /* 0xfffff00a26107981 */ /* 0x000ea2000c1e1d00 */
[----:B-----5:R-:W-:-:S03]  /*02f0*/  FMUL R5, R5, R9 ;  /* 0x0000000905057220 */ /* 0x020fc60000400000 */
[----:B------:R-:W2:Y:S01]  /*0300*/  LDG.E.128 R12, desc[UR10][R36.64+-0x30] ;  /* 0xffffd00a240c7981 */ /* 0x000ea2000c1e1d00 */
[----:B------:R-:W-:-:S03]  /*0310*/  FFMA R5, R4, R8, R5 ;  /* 0x0000000804057223 */ /* 0x000fc60000000005 */
[----:B------:R-:W3:Y:S01]  /*0320*/  LDG.E.128 R20, desc[UR10][R38.64] ;  /* 0x0000000a26147981 */ /* 0x000ee2000c1e1d00 */
[----:B------:R-:W-:-:S03]  /*0330*/  FFMA R6, R6, R10, R5 ;  /* 0x0000000a06067223 */ /* 0x000fc60000000005 */
[----:B------:R-:W3:Y:S01]  /*0340*/  LDG.E.128 R24, desc[UR10][R36.64+-0x20] ;  /* 0xffffe00a24187981 */ /* 0x000ee2000c1e1d00 */
[----:B--2---:R-:W-:-:S04]  /*0350*/  FMUL R13, R17, R13 ;  /* 0x0000000d110d7220 */ /* 0x004fc80000400000 */
[----:B------:R-:W-:Y:S01]  /*0360*/  FFMA R5, R16, R12, R13 ;  /* 0x0000000c10057223 */ /* 0x000fe2000000000d */
[----:B------:R-:W-:Y:S02]  /*0370*/  FFMA R12, R7, R11, R6 ;  /* 0x0000000b070c7223 */ /* 0x000fe40000000006 */
[----:B------:R-:W2:Y:S01]  /*0380*/  LDG.E.128 R8, desc[UR10][R36.64+-0x10] ;  /* 0xfffff00a24087981 */ /* 0x000ea2000c1e1d00 */
[----:B------:R-:W-:-:S03]  /*0390*/  FFMA R14, R18, R14, R5 ;  /* 0x0000000e120e7223 */ /* 0x000fc60000000005 */
[----:B------:R-:W2:Y:S01]  /*03a0*/  LDG.E.128 R4, desc[UR10][R38.64+0x10] ;  /* 0x0000100a26047981 */ /* 0x000ea2000c1e1d00 */
[----:B---3--:R-:W-:-:S04]  /*03b0*/  FMUL R13, R21, R25 ;  /* 0x00000019150d7220 */ /* 0x008fc80000400000 */
[----:B------:R-:W-:Y:S01]  /*03c0*/  FFMA R13, R20, R24, R13 ;  /* 0x00000018140d7223 */ /* 0x000fe2000000000d */
[----:B------:R-:W-:Y:S01]  /*03d0*/  FFMA R20, R19, R15, R14 ;  /* 0x0000000f13147223 */ /* 0x000fe2000000000e */
[----:B------:R-:W-:Y:S01]  /*03e0*/  FADD R3, R12, R3 ;  /* 0x000000030c037221 */ /* 0x000fe20000000000 */
[----:B------:R-:W3:Y:S01]  /*03f0*/  LDG.E.128 R16, desc[UR10][R36.64] ;  /* 0x0000000a24107981 */ /* 0x000ee2000c1e1d00 */
[----:B------:R-:W-:-:S03]  /*0400*/  FFMA R22, R22, R26, R13 ;  /* 0x0000001a16167223 */ /* 0x000fc6000000000d */
[----:B------:R-:W3:Y:S01]  /*0410*/  LDG.E.128 R12, desc[UR10][R38.64+0x20] ;  /* 0x0000200a260c7981 */ /* 0x000ee2000c1e1d00 */
[----:B------:R-:W-:Y:S01]  /*0420*/  FADD R20, R3, R20 ;  /* 0x0000001403147221 */ /* 0x000fe20000000000 */
[----:B--2---:R-:W-:-:S04]  /*0430*/  FMUL R5, R5, R9 ;  /* 0x0000000905057220 */ /* 0x004fc80000400000 */
[----:B------:R-:W-:-:S04]  /*0440*/  FFMA R5, R4, R8, R5 ;  /* 0x0000000804057223 */ /* 0x000fc80000000005 */
[----:B------:R-:W-:-:S04]  /*0450*/  FFMA R6, R6, R10, R5 ;  /* 0x0000000a06067223 */ /* 0x000fc80000000005 */
[----:B------:R-:W-:Y:S02]  /*0460*/  FFMA R3, R7, R11, R6 ;  /* 0x0000000b07037223 */ /* 0x000fe40000000006 */
[----:B------:R-:W2:Y:S04]  /*0470*/  LDG.E.128 R4, desc[UR10][R38.64+0x30] ;  /* 0x0000300a26047981 */ /* 0x000ea8000c1e1d00 */
[----:B------:R-:W2:Y:S01]  /*0480*/  LDG.E.128 R8, desc[UR10][R36.64+0x10] ;  /* 0x0000100a24087981 */ /* 0x000ea2000c1e1d00 */
[----:B---3--:R-:W-:Y:S01]  /*0490*/  FMUL R13, R13, R17 ;  /* 0x000000110d0d7220 */ /* 0x008fe20000400000 */
[----:B------:R-:W-:Y:S02]  /*04a0*/  FFMA R23, R23, R27, R22 ;  /* 0x0000001b17177223 */ /* 0x000fe40000000016 */
[----:B------:R-:W3:Y:S01]  /*04b0*/  LDG.E.128 R24, desc[UR10][R36.64+0x20] ;  /* 0x0000200a24187981 */ /* 0x000ee2000c1e1d00 */
[----:B------:R-:W-:Y:S01]  /*04c0*/  FFMA R13, R12, R16, R13 ;  /* 0x000000100c0d7223 */ /* 0x000fe2000000000d */
[----:B------:R-:W-:-:S02]  /*04d0*/  FADD R12, R20, R23 ;  /* 0x00000017140c7221 */ /* 0x000fc40000000000 */
[----:B------:R-:W3:Y:S01]  /*04e0*/  LDG.E.128 R20, desc[UR10][R38.64+0x40] ;  /* 0x0000400a26147981 */ /* 0x000ee2000c1e1d00 */
[----:B------:R-:W-:Y:S01]  /*04f0*/  FFMA R14, R14, R18, R13 ;  /* 0x000000120e0e7223 */ /* 0x000fe2000000000d */
[----:B--2---:R-:W-:-:S04]  /*0500*/  FMUL R5, R5, R9 ;  /* 0x0000000905057220 */ /* 0x004fc80000400000 */
[----:B------:R-:W-:Y:S01]  /*0510*/  FFMA R9, R4, R8, R5 ;  /* 0x0000000804097223 */ /* 0x000fe20000000005 */
[----:B------:R-:W-:Y:S01]  /*0520*/  FADD R4, R12, R3 ;  /* 0x000000030c047221 */ /* 0x000fe20000000000 */
[----:B------:R-:W-:Y:S02]  /*0530*/  FFMA R5, R15, R19, R14 ;  /* 0x000000130f057223 */ /* 0x000fe4000000000e */
[----:B------:R-:W2:Y:S04]  /*0540*/  LDG.E.128 R12, desc[UR10][R38.64+0x50] ;  /* 0x0000500a260c7981 */ /* 0x000ea8000c1e1d00 */
[----:B------:R-:W2:Y:S01]  /*0550*/  LDG.E.128 R16, desc[UR10][R36.64+0x30] ;  /* 0x0000300a24107981 */ /* 0x000ea2000c1e1d00 */
[----:B---3--:R-:W-:Y:S01]  /*0560*/  FMUL R21, R21, R25 ;  /* 0x0000001915157220 */ /* 0x008fe20000400000 */
[----:B------:R-:W-:-:S03]  /*0570*/  FFMA R6, R6, R10, R9 ;  /* 0x0000000a06067223 */ /* 0x000fc60000000009 */
[----:B------:R-:W-:Y:S01]  /*0580*/  FFMA R21, R20, R24, R21 ;  /* 0x0000001814157223 */ /* 0x000fe20000000015 */
[----:B------:R-:W-:Y:S01]  /*0590*/  FFMA R3, R7, R11, R6 ;  /* 0x0000000b07037223 */ /* 0x000fe20000000006 */
[----:B------:R-:W-:Y:S01]  /*05a0*/  FADD R20, R4, R5 ;  /* 0x0000000504147221 */ /* 0x000fe20000000000 */
[----:B------:R-:W3:Y:S04]  /*05b0*/  LDG.E.128 R8, desc[UR10][R36.64+0x40] ;  /* 0x0000400a24087981 */ /* 0x000ee8000c1e1d00 */
        /* <DEDUP_REMOVED lines=8> */
[----:B------:R-:W-:Y:S01]  /*0640*/  FFMA R22, R22, R26, R21 ;  /* 0x0000001a16167223 */ /* 0x000fe20000000015 */
[----:B---3--:R-:W-:-:S03]  /*0650*/  FMUL R5, R5, R9 ;  /* 0x0000000905057220 */ /* 0x008fc60000400000 */
[----:B------:R-:W-:Y:S01]  /*0660*/  FFMA R23, R23, R27, R22 ;  /* 0x0000001b17177223 */ /* 0x000fe20000000016 */
[----:B------:R-:W-:Y:S01]  /*0670*/  FFMA R5, R4, R8, R5 ;  /* 0x0000000804057223 */ /* 0x000fe20000000005 */
[----:B------:R-:W3:Y:S02]  /*0680*/  LDG.E.128 R24, desc[UR10][R38.64+0x80] ;  /* 0x0000800a26187981 */ /* 0x000ee4000c1e1d00 */
[----:B------:R-:W-:Y:S01]  /*0690*/  FADD R4, R20, R23 ;  /* 0x0000001714047221 */ /* 0x000fe20000000000 */
[----:B------:R-:W-:Y:S01]  /*06a0*/  FFMA R6, R6, R10, R5 ;  /* 0x0000000a06067223 */ /* 0x000fe20000000005 */
[----:B------:R-:W3:Y:S01]  /*06b0*/  LDG.E.128 R20, desc[UR10][R36.64+0x60] ;  /* 0x0000600a24147981 */ /* 0x000ee2000c1e1d00 */
[----:B--2---:R-:W-:-:S04]  /*06c0*/  FMUL R13, R13, R17 ;  /* 0x000000110d0d7220 */ /* 0x004fc80000400000 */
[----:B------:R-:W-:Y:S01]  /*06d0*/  FFMA R5, R12, R16, R13 ;  /* 0x000000100c057223 */ /* 0x000fe2000000000d */
[----:B------:R-:W-:Y:S01]  /*06e0*/  FADD R12, R4, R3 ;  /* 0x00000003040c7221 */ /* 0x000fe20000000000 */
[----:B------:R-:W-:Y:S02]  /*06f0*/  FFMA R13, R7, R11, R6 ;  /* 0x0000000b070d7223 */ /* 0x000fe40000000006 */
[----:B------:R-:W-:Y:S01]  /*0700*/  FFMA R14, R14, R18, R5 ;  /* 0x000000120e0e7223 */ /* 0x000fe20000000005 */
[----:B------:R-:W2:Y:S04]  /*0710*/  LDG.E.128 R8, desc[UR10][R36.64+0x70] ;  /* 0x0000700a24087981 */ /* 0x000ea8000c1e1d00 */
[----:B------:R-:W2:Y:S01]  /*0720*/  LDG.E.128 R4, desc[UR10][R38.64+0x90] ;  /* 0x0000900a26047981 */ /* 0x000ea2000c1e1d00 */
[----:B---3--:R-:W-:Y:S01]  /*0730*/  FMUL R21, R25, R21 ;  /* 0x0000001519157220 */ /* 0x008fe20000400000 */
[----:B------:R-:W-:-:S02]  /*0740*/  FFMA R3, R15, R19, R14 ;  /* 0x000000130f037223 */ /* 0x000fc4000000000e */
[----:B------:R-:W3:Y:S01]  /*0750*/  LDG.E.128 R16, desc[UR10][R36.64+0x80] ;  /* 0x0000800a24107981 */ /* 0x000ee2000c1e1d00 */
[----:B------:R-:W-:Y:S01]  /*0760*/  FFMA R21, R24, R20, R21 ;  /* 0x0000001418157223 */ /* 0x000fe20000000015 */
[----:B------:R-:W-:Y:S02]  /*0770*/  FADD R20, R12, R13 ;  /* 0x0000000d0c147221 */ /* 0x000fe40000000000 */
[----:B------:R-:W3:Y:S02]  /*0780*/  LDG.E.128 R12, desc[UR10][R38.64+0xa0] ;  /* 0x0000a00a260c7981 */ /* 0x000ee4000c1e1d00 */
        /* <DEDUP_REMOVED lines=12> */
[----:B------:R-:W-:Y:S02]  /*0850*/  FADD R12, R20, R23 ;  /* 0x00000017140c7221 */ /* 0x000fe40000000000 */
[----:B------:R-:W3:Y:S01]  /*0860*/  LDG.E.128 R20, desc[UR10][R38.64+0xc0] ;  /* 0x0000c00a26147981 */ /* 0x000ee2000c1e1d00 */
[----:B------:R-:W-:Y:S01]  /*0870*/  FFMA R14, R14, R18, R13 ;  /* 0x000000120e0e7223 */ /* 0x000fe2000000000d */
[----:B------:R-:W-:Y:S01]  /*0880*/  FADD R3, R12, R3 ;  /* 0x000000030c037221 */ /* 0x000fe20000000000 */
[----:B--2---:R-:W-:-:S04]  /*0890*/  FMUL R5, R5, R9 ;  /* 0x0000000905057220 */ /* 0x004fc80000400000 */
[----:B------:R-:W-:Y:S01]  /*08a0*/  FFMA R5, R4, R8, R5 ;  /* 0x0000000804057223 */ /* 0x000fe20000000005 */
[----:B------:R-:W-:Y:S02]  /*08b0*/  FFMA R4, R15, R19, R14 ;  /* 0x000000130f047223 */ /* 0x000fe4000000000e */
[----:B------:R-:W2:Y:S04]  /*08c0*/  LDG.E.128 R12, desc[UR10][R38.64+0xd0] ;  /* 0x0000d00a260c7981 */ /* 0x000ea8000c1e1d00 */
[----:B------:R-:W2:Y:S01]  /*08d0*/  LDG.E.128 R16, desc[UR10][R36.64+0xb0] ;  /* 0x0000b00a24107981 */ /* 0x000ea2000c1e1d00 */
[----:B---3--:R-:W-:-:S04]  /*08e0*/  FMUL R21, R21, R25 ;  /* 0x0000001915157220 */ /* 0x008fc80000400000 */
[----:B------:R-:W-:Y:S01]  /*08f0*/  FFMA R21, R20, R24, R21 ;  /* 0x0000001814157223 */ /* 0x000fe20000000015 */
[----:B------:R-:W-:-:S03]  /*0900*/  FFMA R6, R6, R10, R5 ;  /* 0x0000000a06067223 */ /* 0x000fc60000000005 */
[----:B------:R-:W-:Y:S01]  /*0910*/  FFMA R22, R22, R26, R21 ;  /* 0x0000001a16167223 */ /* 0x000fe20000000015 */
[----:B------:R-:W-:Y:S01]  /*0920*/  FFMA R6, R7, R11, R6 ;  /* 0x0000000b07067223 */ /* 0x000fe20000000006 */
[----:B------:R-:W-:Y:S01]  /*0930*/  FADD R3, R3, R4 ;  /* 0x0000000403037221 */ /* 0x000fe20000000000 */
[----:B------:R-:W-:Y:S01]  /*0940*/  UIADD3 UR8, UPT, UPT, UR8, 0x10, URZ ;  /* 0x0000001008087890 */ /* 0x000fe2000fffe0ff */
[----:B------:R-:W-:Y:S01]  /*0950*/  FFMA R22, R23, R27, R22 ;  /* 0x0000001b17167223 */ /* 0x000fe20000000016 */
[----:B------:R-:W-:Y:S01]  /*0960*/  IADD3 R20, P0, PT, R38, 0x100, RZ ;  /* 0x0000010026147810 */ /* 0x000fe20007f1e0ff */
[----:B------:R-:W-:Y:S01]  /*0970*/  FADD R3, R3, R6 ;  /* 0x0000000603037221 */ /* 0x000fe20000000000 */
[----:B------:R-:W-:Y:S01]  /*0980*/  UISETP.GE.AND UP1, UPT, UR8, -0xc, UPT ;  /* 0xfffffff40800788c */ /* 0x000fe2000bf26270 */
[----:B------:R0:W5:Y:S02]  /*0990*/  LDG.E.128 R4, desc[UR10][R36.64+0xc0] ;  /* 0x0000c00a24047981 */ /* 0x000164000c1e1d00 */
[----:B------:R-:W-:Y:S01]  /*09a0*/  FADD R3, R3, R22 ;  /* 0x0000001603037221 */ /* 0x000fe20000000000 */
[----:B------:R-:W-:Y:S01]  /*09b0*/  IADD3.X R21, PT, PT, RZ, R39, RZ, P0, !PT ;  /* 0x00000027ff157210 */ /* 0x000fe200007fe4ff */
[----:B------:R1:W5:Y:S01]  /*09c0*/  LDG.E.128 R8, desc[UR10][R38.64+0xe0] ;  /* 0x0000e00a26087981 */ /* 0x000362000c1e1d00 */
[----:B0-----:R-:W-:-:S04]  /*09d0*/  IADD3 R36, P0, PT, R36, 0x100, RZ ;  /* 0x0000010024247810 */ /* 0x001fc80007f1e0ff */
[----:B------:R-:W-:Y:S02]  /*09e0*/  IADD3.X R37, PT, PT, RZ, R37, RZ, P0, !PT ;  /* 0x00000025ff257210 */ /* 0x000fe400007fe4ff */
[----:B-1----:R-:W-:Y:S02]  /*09f0*/  MOV R38, R20 ;  /* 0x0000001400267202 */ /* 0x002fe40000000f00 */
[----:B------:R-:W-:Y:S01]  /*0a00*/  MOV R39, R21 ;  /* 0x0000001500277202 */ /* 0x000fe20000000f00 */
[----:B--2---:R-:W-:-:S04]  /*0a10*/  FMUL R23, R13, R17 ;  /* 0x000000110d177220 */ /* 0x004fc80000400000 */
[----:B------:R-:W-:-:S04]  /*0a20*/  FFMA R23, R12, R16, R23 ;  /* 0x000000100c177223 */ /* 0x000fc80000000017 */
[----:B------:R-:W-:-:S04]  /*0a30*/  FFMA R22, R14, R18, R23 ;  /* 0x000000120e167223 */ /* 0x000fc80000000017 */
[----:B------:R-:W-:-:S04]  /*0a40*/  FFMA R22, R15, R19, R22 ;  /* 0x000000130f167223 */ /* 0x000fc80000000016 */
[----:B------:R-:W-:Y:S01]  /*0a50*/  FADD R3, R3, R22 ;  /* 0x0000001603037221 */ /* 0x000fe20000000000 */
[----:B------:R-:W-:Y:S06]  /*0a60*/  BRA.U !UP1, `(.L_x_4) ;  /* 0xfffffff9091c7547 */ /* 0x000fec000b83ffff */
.L_x_3:
[----:B------:R-:W-:-:S04]  /*0a70*/  UIADD3 UR6, UPT, UPT, -UR8, URZ, URZ ;  /* 0x000000ff08067290 */ /* 0x000fc8000fffe1ff */
[----:B------:R-:W-:-:S09]  /*0a80*/  UISETP.GT.AND UP1, UPT, UR6, 0x4, UPT ;  /* 0x000000040600788c */ /* 0x000fd2000bf24270 */
[----:B------:R-:W-:Y:S05]  /*0a90*/  BRA.U !UP1, `(.L_x_5) ;  /* 0x0000000109f87547 */ /* 0x000fea000b800000 */
        /* <DEDUP_REMOVED lines=21> */
[----:B------:R-:W-:Y:S02]  /*0bf0*/  FFMA R23, R23, R27, R22 ;  /* 0x0000001b17177223 */ /* 0x000fe40000000016 */
[----:B------:R-:W4:Y:S01]  /*0c00*/  LDG.E.128 R24, desc[UR10][R38.64+0x30] ;  /* 0x0000300a26187981 */ /* 0x000f22000c1e1d00 */
[----:B--2---:R-:W-:-:S04]  /*0c10*/  FMUL R5, R9, R5 ;  /* 0x0000000509057220 */ /* 0x004fc80000400000 */
[----:B------:R-:W-:-:S04]  /*0c20*/  FFMA R5, R8, R4, R5 ;  /* 0x0000000408057223 */ /* 0x000fc80000000005 */
[----:B------:R-:W-:-:S04]  /*0c30*/  FFMA R6, R10, R6, R5 ;  /* 0x000000060a067223 */ /* 0x000fc80000000005 */
[----:B------:R-:W-:Y:S02]  /*0c40*/  FFMA R3, R11, R7, R6 ;  /* 0x000000070b037223 */ /* 0x000fe40000000006 */
[----:B------:R-:W4:Y:S01]  /*0c50*/  LDG.E.128 R4, desc[UR10][R36.64+0x10] ;  /* 0x0000100a24047981 */ /* 0x000f22000c1e1d00 */
[----:B---3--:R-:W-:-:S03]  /*0c60*/  FMUL R13, R13, R17 ;  /* 0x000000110d0d7220 */ /* 0x008fc60000400000 */
[----:B------:R-:W2:Y:S01]  /*0c70*/  LDG.E.128 R8, desc[UR10][R38.64+0x40] ;  /* 0x0000400a26087981 */ /* 0x000ea2000c1e1d00 */
[----:B------:R-:W-:Y:S01]  /*0c80*/  FFMA R13, R12, R16, R13 ;  /* 0x000000100c0d7223 */ /* 0x000fe2000000000d */
[----:B------:R-:W-:Y:S02]  /*0c90*/  FADD R12, R20, R23 ;  /* 0x00000017140c7221 */ /* 0x000fe40000000000 */
[----:B------:R-:W2:Y:S01]  /*0ca0*/  LDG.E.128 R20, desc[UR10][R36.64+0x20] ;  /* 0x0000200a24147981 */ /* 0x000ea2000c1e1d00 */
[----:B------:R-:W-:Y:S01]  /*0cb0*/  FFMA R14, R14, R18, R13 ;  /* 0x000000120e0e7223 */ /* 0x000fe2000000000d */
[----:B------:R-:W-:Y:S01]  /*0cc0*/  FADD R3, R12, R3 ;  /* 0x000000030c037221 */ /* 0x000fe20000000000 */
[----:B----4-:R-:W-:-:S04]  /*0cd0*/  FMUL R5, R25, R5 ;  /* 0x0000000519057220 */ /* 0x010fc80000400000 */
[----:B------:R-:W-:Y:S01]  /*0ce0*/  FFMA R5, R24, R4, R5 ;  /* 0x0000000418057223 */ /* 0x000fe20000000005 */
[----:B------:R-:W-:Y:S02]  /*0cf0*/  FFMA R4, R15, R19, R14 ;  /* 0x000000130f047223 */ /* 0x000fe4000000000e */
[----:B------:R-:W3:Y:S04]  /*0d00*/  LDG.E.128 R12, desc[UR10][R38.64+0x50] ;  /* 0x0000500a260c7981 */ /* 0x000ee8000c1e1d00 */
[----:B------:R-:W3:Y:S01]  /*0d10*/  LDG.E.128 R16, desc[UR10][R36.64+0x30] ;  /* 0x0000300a24107981 */ /* 0x000ee2000c1e1d00 */
[----:B--2---:R-:W-:Y:S01]  /*0d20*/  FMUL R9, R9, R21 ;  /* 0x0000001509097220 */ /* 0x004fe20000400000 */
[----:B------:R-:W-:-:S03]  /*0d30*/  FFMA R6, R26, R6, R5 ;  /* 0x000000061a067223 */ /* 0x000fc60000000005 */
[----:B------:R-:W-:Y:S01]  /*0d40*/  FFMA R9, R8, R20, R9 ;  /* 0x0000001408097223 */ /* 0x000fe20000000009 */
[----:B------:R-:W-:Y:S01]  /*0d50*/  FFMA R6, R27, R7, R6 ;  /* 0x000000071b067223 */ /* 0x000fe20000000006 */
[----:B------:R-:W-:Y:S02]  /*0d60*/  FADD R3, R3, R4 ;  /* 0x0000000403037221 */ /* 0x000fe40000000000 */
[----:B------:R-:W-:Y:S02]  /*0d70*/  FFMA R10, R10, R22, R9 ;  /* 0x000000160a0a7223 */ /* 0x000fe40000000009 */
[----:B------:R-:W-:Y:S02]  /*0d80*/  FADD R3, R3, R6 ;  /* 0x0000000603037221 */ /* 0x000fe40000000000 */
[----:B------:R-:W-:Y:S01]  /*0d90*/  FFMA R20, R11, R23, R10 ;  /* 0x000000170b147223 */ /* 0x000fe2000000000a */
[----:B------:R-:W5:Y:S03]  /*0da0*/  LDG.E.128 R4, desc[UR10][R36.64+0x40] ;  /* 0x0000400a24047981 */ /* 0x000f66000c1e1d00 */
[----:B------:R-:W-:Y:S01]  /*0db0*/  FADD R3, R3, R20 ;  /* 0x0000001403037221 */ /* 0x000fe20000000000 */
[----:B------:R0:W5:Y:S02]  /*0dc0*/  LDG.E.128 R8, desc[UR10][R38.64+0x60] ;  /* 0x0000600a26087981 */ /* 0x000164000c1e1d00 */
[----:B0-----:R-:W-:-:S04]  /*0dd0*/  IADD3 R38, P0, PT, R38, 0x80, RZ ;  /* 0x0000008026267810 */ /* 0x001fc80007f1e0ff */
[----:B------:R-:W-:Y:S02]  /*0de0*/  IADD3.X R39, PT, PT, RZ, R39, RZ, P0, !PT ;  /* 0x00000027ff277210 */ /* 0x000fe400007fe4ff */
[----:B------:R-:W-:Y:S01]  /*0df0*/  IADD3 R36, P0, PT, R36, 0x80, RZ ;  /* 0x0000008024247810 */ /* 0x000fe20007f1e0ff */
[----:B------:R-:W-:-:S03]  /*0e00*/  UIADD3 UR8, UPT, UPT, UR8, 0x8, URZ ;  /* 0x0000000808087890 */ /* 0x000fc6000fffe0ff */
[----:B------:R-:W-:Y:S01]  /*0e10*/  IADD3.X R37, PT, PT, RZ, R37, RZ, P0, !PT ;  /* 0x00000025ff257210 */ /* 0x000fe200007fe4ff */
[----:B------:R-:W-:Y:S01]  /*0e20*/  UPLOP3.LUT UP0, UPT, UPT, UPT, UPT, 0x40, 0x4 ;  /* 0x000000000004789c */ /* 0x000fe20003f0e870 */
[----:B---3--:R-:W-:-:S04]  /*0e30*/  FMUL R21, R13, R17 ;  /* 0x000000110d157220 */ /* 0x008fc80000400000 */
[----:B------:R-:W-:-:S04]  /*0e40*/  FFMA R21, R12, R16, R21 ;  /* 0x000000100c157223 */ /* 0x000fc80000000015 */
[----:B------:R-:W-:-:S04]  /*0e50*/  FFMA R20, R14, R18, R21 ;  /* 0x000000120e147223 */ /* 0x000fc80000000015 */
[----:B------:R-:W-:-:S04]  /*0e60*/  FFMA R20, R15, R19, R20 ;  /* 0x000000130f147223 */ /* 0x000fc80000000014 */
[----:B------:R-:W-:-:S07]  /*0e70*/  FADD R3, R3, R20 ;  /* 0x0000001403037221 */ /* 0x000fce0000000000 */
.L_x_5:
[----:B------:R-:W-:-:S09]  /*0e80*/  UISETP.NE.OR UP0, UPT, UR8, URZ, UP0 ;  /* 0x000000ff0800728c */ /* 0x000fd20008705670 */
[----:B------:R-:W-:Y:S05]  /*0e90*/  BRA.U !UP0, `(.L_x_6) ;  /* 0x0000000108947547 */ /* 0x000fea000b800000 */
.L_x_2:
[----:B------:R-:W2:Y:S01]  /*0ea0*/  LDG.E.128 R32, desc[UR10][R38.64+-0x10] ;  /* 0xfffff00a26207981 */ /* 0x000ea2000c1e1d00 */
[----:B-----5:R-:W-:-:S03]  /*0eb0*/  FMUL R5, R5, R9 ;  /* 0x0000000905057220 */ /* 0x020fc60000400000 */
[----:B------:R-:W2:Y:S04]  /*0ec0*/  LDG.E.128 R28, desc[UR10][R36.64+-0x30] ;  /* 0xffffd00a241c7981 */ /* 0x000ea8000c1e1d00 */
[----:B------:R-:W3:Y:S04]  /*0ed0*/  LDG.E.128 R20, desc[UR10][R38.64] ;  /* 0x0000000a26147981 */ /* 0x000ee8000c1e1d00 */
[----:B------:R-:W3:Y:S04]  /*0ee0*/  LDG.E.128 R24, desc[UR10][R36.64+-0x20] ;  /* 0xffffe00a24187981 */ /* 0x000ee8000c1e1d00 */
[----:B------:R-:W4:Y:S04]  /*0ef0*/  LDG.E.128 R12, desc[UR10][R38.64+0x10] ;  /* 0x0000100a260c7981 */ /* 0x000f28000c1e1d00 */
[----:B------:R-:W4:Y:S01]  /*0f00*/  LDG.E.128 R16, desc[UR10][R36.64+-0x10] ;  /* 0xfffff00a24107981 */ /* 0x000f22000c1e1d00 */
[----:B------:R-:W-:-:S04]  /*0f10*/  FFMA R5, R4, R8, R5 ;  /* 0x0000000804057223 */ /* 0x000fc80000000005 */
[----:B------:R-:W-:-:S04]  /*0f20*/  FFMA R6, R6, R10, R5 ;  /* 0x0000000a06067223 */ /* 0x000fc80000000005 */
[----:B------:R-:W-:Y:S01]  /*0f30*/  FFMA R6, R7, R11, R6 ;  /* 0x0000000b07067223 */ /* 0x000fe20000000006 */
[----:B------:R-:W-:Y:S01]  /*0f40*/  UIADD3 UR8, UPT, UPT, UR8, 0x4, URZ ;  /* 0x0000000408087890 */ /* 0x000fe2000fffe0ff */
[----:B------:R-:W5:Y:S02]  /*0f50*/  LDG.E.128 R8, desc[UR10][R38.64+0x20] ;  /* 0x0000200a26087981 */ /* 0x000f64000c1e1d00 */
[----:B------:R-:W-:Y:S01]  /*0f60*/  FADD R3, R6, R3 ;  /* 0x0000000306037221 */ /* 0x000fe20000000000 */
[----:B------:R-:W-:Y:S01]  /*0f70*/  UISETP.NE.AND UP0, UPT, UR8, URZ, UPT ;  /* 0x000000ff0800728c */ /* 0x000fe2000bf05270 */
[----:B--2---:R-:W-:-:S04]  /*0f80*/  FMUL R29, R33, R29 ;  /* 0x0000001d211d7220 */ /* 0x004fc80000400000 */
[----:B------:R-:W-:Y:S01]  /*0f90*/  FFMA R29, R32, R28, R29 ;  /* 0x0000001c201d7223 */ /* 0x000fe2000000001d */
[----:B---3--:R-:W-:-:S04]  /*0fa0*/  FMUL R5, R21, R25 ;  /* 0x0000001915057220 */ /* 0x008fc80000400000 */
[----:B------:R-:W-:Y:S01]  /*0fb0*/  FFMA R5, R20, R24, R5 ;  /* 0x0000001814057223 */ /* 0x000fe20000000005 */
[----:B------:R-:W-:-:S03]  /*0fc0*/  FFMA R30, R34, R30, R29 ;  /* 0x0000001e221e7223 */ /* 0x000fc6000000001d */
[----:B------:R-:W-:Y:S01]  /*0fd0*/  FFMA R22, R22, R26, R5 ;  /* 0x0000001a16167223 */ /* 0x000fe20000000005 */
[----:B------:R-:W-:Y:S01]  /*0fe0*/  FFMA R30, R35, R31, R30 ;  /* 0x0000001f231e7223 */ /* 0x000fe2000000001e */
[----:B------:R-:W-:Y:S01]  /*0ff0*/  IADD3 R20, P0, PT, R38, 0x40, RZ ;  /* 0x0000004026147810 */ /* 0x000fe20007f1e0ff */
[----:B------:R0:W5:Y:S01]  /*1000*/  LDG.E.128 R4, desc[UR10][R36.64] ;  /* 0x0000000a24047981 */ /* 0x000162000c1e1d00 */
[----:B------:R-:W-:Y:S01]  /*1010*/  FFMA R22, R23, R27, R22 ;  /* 0x0000001b17167223 */ /* 0x000fe20000000016 */
[----:B----4-:R-:W-:Y:S01]  /*1020*/  FMUL R23, R13, R17 ;  /* 0x000000110d177220 */ /* 0x010fe20000400000 */
[----:B------:R-:W-:-:S03]  /*1030*/  FADD R3, R30, R3 ;  /* 0x000000031e037221 */ /* 0x000fc60000000000 */
[----:B------:R-:W-:Y:S01]  /*1040*/  FFMA R23, R12, R16, R23 ;  /* 0x000000100c177223 */ /* 0x000fe20000000017 */
[----:B------:R-:W-:-:S03]  /*1050*/  FADD R3, R3, R22 ;  /* 0x0000001603037221 */ /* 0x000fc60000000000 */
[----:B------:R-:W-:Y:S01]  /*1060*/  FFMA R22, R14, R18, R23 ;  /* 0x000000120e167223 */ /* 0x000fe20000000017 */
[----:B------:R-:W-:Y:S02]  /*1070*/  IADD3.X R21, PT, PT, RZ, R39, RZ, P0, !PT ;  /* 0x00000027ff157210 */ /* 0x000fe400007fe4ff */
[----:B0-----:R-:W-:Y:S01]  /*1080*/  IADD3 R36, P0, PT, R36, 0x40, RZ ;  /* 0x0000004024247810 */ /* 0x001fe20007f1e0ff */
[----:B------:R-:W-:Y:S01]  /*1090*/  FFMA R22, R15, R19, R22 ;  /* 0x000000130f167223 */ /* 0x000fe20000000016 */
[----:B------:R-:W-:Y:S02]  /*10a0*/  MOV R38, R20 ;  /* 0x0000001400267202 */ /* 0x000fe40000000f00 */
[----:B------:R-:W-:Y:S01]  /*10b0*/  IADD3.X R37, PT, PT, RZ, R37, RZ, P0, !PT ;  /* 0x00000025ff257210 */ /* 0x000fe200007fe4ff */
[----:B------:R-:W-:Y:S01]  /*10c0*/  FADD R3, R3, R22 ;  /* 0x0000001603037221 */ /* 0x000fe20000000000 */
[----:B------:R-:W-:Y:S01]  /*10d0*/  MOV R39, R21 ;  /* 0x0000001500277202 */ /* 0x000fe20000000f00 */
[----:B------:R-:W-:Y:S06]  /*10e0*/  BRA.U UP0, `(.L_x_2) ;  /* 0xfffffffd006c7547 */ /* 0x000fec000b83ffff */
.L_x_6:
[----:B------:R-:W-:Y:S02]  /*10f0*/  MOV R20, R17 ;  /* 0x0000001100147202 */ /* 0x000fe40000000f00 */
[----:B------:R-:W-:Y:S02]  /*1100*/  MOV R21, R18 ;  /* 0x0000001200157202 */ /* 0x000fe40000000f00 */
[----:B------:R-:W-:Y:S02]  /*1110*/  MOV R22, R19 ;  /* 0x0000001300167202 */ /* 0x000fe40000000f00 */
[----:B-----5:R-:W-:Y:S02]  /*1120*/  MOV R17, R4 ;  /* 0x0000000400117202 */ /* 0x020fe40000000f00 */
[----:B------:R-:W-:Y:S02]  /*1130*/  MOV R18, R5 ;  /* 0x0000000500127202 */ /* 0x000fe40000000f00 */
[----:B------:R-:W-:-:S02]  /*1140*/  MOV R19, R6 ;  /* 0x0000000600137202 */ /* 0x000fc40000000f00 */
[----:B------:R-:W-:-:S07]  /*1150*/  MOV R23, R7 ;  /* 0x0000000700177202 */ /* 0x000fce0000000f00 */
.L_x_1:
[----:B------:R-:W-:-:S09]  /*1160*/  ULOP3.LUT UP0, UR5, UR5, 0x3, URZ, 0xc0, !UPT ;  /* 0x0000000305057892 */ /* 0x000fd2000f80c0ff */
[----:B------:R-:W-:Y:S05]  /*1170*/  BRA.U !UP0, `(.L_x_0) ;  /* 0x0000000508947547 */ /* 0x000fea000b800000 */
[----:B------:R-:W-:Y:S01]  /*1180*/  ULEA UR4, UR4, 0x4, 0x2 ;  /* 0x0000000404047891 */ /* 0x000fe2000f8e10ff */
[----:B------:R-:W-:Y:S01]  /*1190*/  HFMA2 R24, -RZ, RZ, 0, 0 ;  /* 0x00000000ff187431 */ /* 0x000fe200000001ff */
[----:B------:R-:W-:-:S04]  /*11a0*/  UIADD3 UR5, UPT, UPT, -UR5, URZ, URZ ;  /* 0x000000ff05057290 */ /* 0x000fc8000fffe1ff */
[----:B------:R-:W-:-:S08]  /*11b0*/  MOV R25, UR4 ;  /* 0x0000000400197c02 */ /* 0x000fd00008000f00 */
.L_x_7:
[----:B------:R-:W-:-:S06]  /*11c0*/  IMAD.WIDE R4, R25, 0x4, R40 ;  /* 0x0000000419047825 */ /* 0x000fcc00078e0228 */
[----:B------:R-:W2:Y:S01]  /*11d0*/  LDG.E.128 R4, desc[UR10][R4.64] ;  /* 0x0000000a04047981 */ /* 0x000ea2000c1e1d00 */
[----:B------:R-:W-:-:S04]  /*11e0*/  SHF.L.U32 R0, R24, 0x4, RZ ;  /* 0x0000000418007819 */ /* 0x000fc800000006ff */
[C---:B------:R-:W-:Y:S02]  /*11f0*/  ISETP.EQ.AND P1, PT, R0.reuse, 0x20, PT ;  /* 0x000000200000780c */ /* 0x040fe40003f22270 */
[C---:B------:R-:W-:Y:S02]  /*1200*/  ISETP.EQ.AND P6, PT, R0.reuse, RZ, PT ;  /* 0x000000ff0000720c */ /* 0x040fe40003fc2270 */
[C---:B------:R-:W-:Y:S02]  /*1210*/  ISETP.EQ.AND P0, PT, R0.reuse, 0x10, PT ;  /* 0x000000100000780c */ /* 0x040fe40003f02270 */
[----:B------:R-:W-:-:S07]  /*1220*/  ISETP.EQ.AND P2, PT, R0, 0x30, PT ;  /* 0x000000300000780c */ /* 0x000fce0003f42270 */
[-C--:B--2---:R-:W-:Y:S02]  /*1230*/  @P1 MOV R16, R4.reuse ;  /* 0x0000000400101202 */ /* 0x084fe40000000f00 */
[-C--:B------:R-:W-:Y:S02]  /*1240*/  @P6 MOV R12, R4.reuse ;  /* 0x00000004000c6202 */ /* 0x080fe40000000f00 */
[-C--:B-----5:R-:W-:Y:S02]  /*1250*/  @P0 MOV R8, R4.reuse ;  /* 0x0000000400080202 */ /* 0x0a0fe40000000f00 */
[----:B------:R-:W-:Y:S02]  /*1260*/  @P2 MOV R17, R4 ;  /* 0x0000000400112202 */ /* 0x000fe40000000f00 */
[-C--:B------:R-:W-:Y:S02]  /*1270*/  @P1 MOV R20, R5.reuse ;  /* 0x0000000500141202 */ /* 0x080fe40000000f00 */
[----:B------:R-:W-:-:S02]  /*1280*/  @P6 MOV R13, R5 ;  /* 0x00000005000d6202 */ /* 0x000fc40000000f00 */
[-C--:B------:R-:W-:Y:S02]  /*1290*/  @P0 MOV R9, R5.reuse ;  /* 0x0000000500090202 */ /* 0x080fe40000000f00 */
[----:B------:R-:W-:Y:S02]  /*12a0*/  @P2 MOV R18, R5 ;  /* 0x0000000500122202 */ /* 0x000fe40000000f00 */
[----:B------:R-:W0:Y:S01]  /*12b0*/  LDC.64 R4, c[0x0][0x388] ;  /* 0x0000e200ff047b82 */ /* 0x000e220000000a00 */
[-C--:B------:R-:W-:Y:S02]  /*12c0*/  @P1 MOV R22, R7.reuse ;  /* 0x0000000700161202 */ /* 0x080fe40000000f00 */
[-C--:B------:R-:W-:Y:S02]  /*12d0*/  @P6 MOV R15, R7.reuse ;  /* 0x00000007000f6202 */ /* 0x080fe40000000f00 */
[-C--:B------:R-:W-:Y:S02]  /*12e0*/  @P0 MOV R11, R7.reuse ;  /* 0x00000007000b0202 */ /* 0x080fe40000000f00 */
[----:B------:R-:W-:-:S02]  /*12f0*/  @P2 MOV R23, R7 ;  /* 0x0000000700172202 */ /* 0x000fc40000000f00 */
[----:B------:R-:W-:Y:S02]  /*1300*/  IADD3 R7, PT, PT, R25, -0x4, RZ ;  /* 0xfffffffc19077810 */ /* 0x000fe40007ffe0ff */
[-C--:B------:R-:W-:Y:S02]  /*1310*/  @P1 MOV R21, R6.reuse ;  /* 0x0000000600151202 */ /* 0x080fe40000000f00 */
[-C--:B------:R-:W-:Y:S02]  /*1320*/  @P6 MOV R14, R6.reuse ;  /* 0x00000006000e6202 */ /* 0x080fe40000000f00 */
[-C--:B------:R-:W-:Y:S02]  /*1330*/  @P0 MOV R10, R6.reuse ;  /* 0x00000006000a0202 */ /* 0x080fe40000000f00 */
[----:B------:R-:W-:Y:S01]  /*1340*/  @P2 MOV R19, R6 ;  /* 0x0000000600132202 */ /* 0x000fe20000000f00 */
[----:B0-----:R-:W-:-:S06]  /*1350*/  IMAD.WIDE R4, R7, 0x4, R4 ;  /* 0x0000000407047825 */ /* 0x001fcc00078e0204 */
[----:B------:R-:W2:Y:S01]  /*1360*/  LDG.E.128 R4, desc[UR10][R4.64+0x10] ;  /* 0x0000100a04047981 */ /* 0x000ea2000c1e1d00 */
[C---:B------:R-:W-:Y:S01]  /*1370*/  ISETP.EQ.AND P1, PT, R0.reuse, -0x20, PT ;  /* 0xffffffe00000780c */ /* 0x040fe20003f22270 */
[----:B------:R-:W-:Y:S01]  /*1380*/  UIADD3 UR5, UPT, UPT, UR5, 0x1, URZ ;  /* 0x0000000105057890 */ /* 0x000fe2000fffe0ff */
[C---:B------:R-:W-:Y:S02]  /*1390*/  ISETP.EQ.AND P2, PT, R0.reuse, -0x10, PT ;  /* 0xfffffff00000780c */ /* 0x040fe40003f42270 */
[----:B------:R-:W-:Y:S01]  /*13a0*/  LOP3.LUT R0, R0, 0x10, RZ, 0x3c, !PT ;  /* 0x0000001000007812 */ /* 0x000fe200078e3cff */
[----:B------:R-:W-:Y:S01]  /*13b0*/  UISETP.NE.AND UP0, UPT, UR5, URZ, UPT ;  /* 0x000000ff0500728c */ /* 0x000fe2000bf05270 */
[----:B------:R-:W-:Y:S02]  /*13c0*/  IADD3 R25, PT, PT, R25, 0x4, RZ ;  /* 0x0000000419197810 */ /* 0x000fe40007ffe0ff */
[C---:B------:R-:W-:Y:S02]  /*13d0*/  ISETP.EQ.AND P3, PT, R0.reuse, RZ, PT ;  /* 0x000000ff0000720c */ /* 0x040fe40003f62270 */
[----:B------:R-:W-:-:S02]  /*13e0*/  ISETP.EQ.AND P5, PT, R0, -0x20, PT ;  /* 0xffffffe00000780c */ /* 0x000fc40003fa2270 */
[----:B------:R-:W-:Y:S02]  /*13f0*/  ISETP.EQ.AND P4, PT, R0, 0x10, PT ;  /* 0x000000100000780c */ /* 0x000fe40003f82270 */
[----:B--2---:R-:W-:Y:S02]  /*1400*/  @P6 MOV R16, R4 ;  /* 0x0000000400106202 */ /* 0x004fe40000000f00 */
[----:B------:R-:W-:Y:S02]  /*1410*/  @P6 MOV R20, R5 ;  /* 0x0000000500146202 */ /* 0x000fe40000000f00 */
[----:B------:R-:W-:Y:S02]  /*1420*/  @P6 MOV R21, R6 ;  /* 0x0000000600156202 */ /* 0x000fe40000000f00 */
[----:B------:R-:W-:Y:S02]  /*1430*/  @P6 MOV R22, R7 ;  /* 0x0000000700166202 */ /* 0x000fe40000000f00 */
[----:B------:R-:W-:-:S02]  /*1440*/  @P1 MOV R12, R4 ;  /* 0x00000004000c1202 */ /* 0x000fc40000000f00 */
[C---:B------:R-:W-:Y:S02]  /*1450*/  ISETP.EQ.AND P6, PT, R0.reuse, -0x10, PT ;  /* 0xfffffff00000780c */ /* 0x040fe40003fc2270 */
[----:B------:R-:W-:Y:S02]  /*1460*/  @P1 MOV R13, R5 ;  /* 0x00000005000d1202 */ /* 0x000fe40000000f00 */
[----:B------:R-:W-:Y:S02]  /*1470*/  @P1 MOV R14, R6 ;  /* 0x00000006000e1202 */ /* 0x000fe40000000f00 */
[----:B------:R-:W-:Y:S02]  /*1480*/  @P1 MOV R15, R7 ;  /* 0x00000007000f1202 */ /* 0x000fe40000000f00 */
[----:B------:R-:W-:Y:S02]  /*1490*/  @P2 MOV R8, R4 ;  /* 0x0000000400082202 */ /* 0x000fe40000000f00 */
[----:B------:R-:W-:-:S02]  /*14a0*/  ISETP.EQ.AND P1, PT, R0, 0x20, PT ;  /* 0x000000200000780c */ /* 0x000fc40003f22270 */
[----:B------:R-:W-:Y:S02]  /*14b0*/  @P2 MOV R9, R5 ;  /* 0x0000000500092202 */ /* 0x000fe40000000f00 */
[----:B------:R-:W-:Y:S02]  /*14c0*/  @P2 MOV R10, R6 ;  /* 0x00000006000a2202 */ /* 0x000fe40000000f00 */
[----:B------:R-:W-:Y:S02]  /*14d0*/  @P2 MOV R11, R7 ;  /* 0x00000007000b2202 */ /* 0x000fe40000000f00 */
[----:B------:R-:W-:Y:S02]  /*14e0*/  ISETP.EQ.AND P2, PT, R0, 0x30, PT ;  /* 0x000000300000780c */ /* 0x000fe40003f42270 */
[----:B------:R-:W-:Y:S02]  /*14f0*/  @P0 MOV R18, R5 ;  /* 0x0000000500120202 */ /* 0x000fe40000000f00 */
[----:B------:R-:W-:-:S02]  /*1500*/  @P3 MOV R0, R13 ;  /* 0x0000000d00003202 */ /* 0x000fc40000000f00 */
[----:B------:R-:W-:Y:S02]  /*1510*/  @P5 MOV R5, R13 ;  /* 0x0000000d00055202 */ /* 0x000fe40000000f00 */
[-C--:B------:R-:W-:Y:S02]  /*1520*/  @P4 MOV R0, R9.reuse ;  /* 0x0000000900004202 */ /* 0x080fe40000000f00 */
[----:B------:R-:W-:Y:S02]  /*1530*/  @P6 MOV R5, R9 ;  /* 0x0000000900056202 */ /* 0x000fe40000000f00 */
[-C--:B------:R-:W-:Y:S02]  /*1540*/  @P1 MOV R0, R20.reuse ;  /* 0x0000001400001202 */ /* 0x080fe40000000f00 */
[----:B------:R-:W-:Y:S02]  /*1550*/  @P3 MOV R5, R20 ;  /* 0x0000001400053202 */ /* 0x000fe40000000f00 */
[----:B------:R-:W-:-:S02]  /*1560*/  @P2 MOV R0, R18 ;  /* 0x0000001200002202 */ /* 0x000fc40000000f00 */
[----:B------:R-:W-:Y:S02]  /*1570*/  @P4 MOV R5, R18 ;  /* 0x0000001200054202 */ /* 0x000fe40000000f00 */
[----:B------:R-:W-:Y:S02]  /*1580*/  @P0 MOV R17, R4 ;  /* 0x0000000400110202 */ /* 0x000fe40000000f00 */
[----:B------:R-:W-:Y:S01]  /*1590*/  @P0 MOV R19, R6 ;  /* 0x0000000600130202 */ /* 0x000fe20000000f00 */
[----:B------:R-:W-:Y:S01]  /*15a0*/  FMUL R27, R0, R5 ;  /* 0x00000005001b7220 */ /* 0x000fe20000400000 */
[-C--:B------:R-:W-:Y:S02]  /*15b0*/  @P3 MOV R0, R12.reuse ;  /* 0x0000000c00003202 */ /* 0x080fe40000000f00 */
[----:B------:R-:W-:Y:S02]  /*15c0*/  @P5 MOV R5, R12 ;  /* 0x0000000c00055202 */ /* 0x000fe40000000f00 */
[----:B------:R-:W-:-:S02]  /*15d0*/  @P4 MOV R0, R8 ;  /* 0x0000000800004202 */ /* 0x000fc40000000f00 */
[----:B------:R-:W-:Y:S02]  /*15e0*/  @P6 MOV R5, R8 ;  /* 0x0000000800056202 */ /* 0x000fe40000000f00 */
[-C--:B------:R-:W-:Y:S02]  /*15f0*/  @P1 MOV R0, R16.reuse ;  /* 0x0000001000001202 */ /* 0x080fe40000000f00 */
[----:B------:R-:W-:Y:S02]  /*1600*/  @P3 MOV R5, R16 ;  /* 0x0000001000053202 */ /* 0x000fe40000000f00 */
[-C--:B------:R-:W-:Y:S02]  /*1610*/  @P2 MOV R0, R17.reuse ;  /* 0x0000001100002202 */ /* 0x080fe40000000f00 */
[----:B------:R-:W-:Y:S02]  /*1620*/  @P4 MOV R5, R17 ;  /* 0x0000001100054202 */ /* 0x000fe40000000f00 */
[----:B------:R-:W-:-:S03]  /*1630*/  @P0 MOV R23, R7 ;  /* 0x0000000700170202 */ /* 0x000fc60000000f00 */
[----:B------:R-:W-:Y:S01]  /*1640*/  FFMA R27, R0, R5, R27 ;  /* 0x00000005001b7223 */ /* 0x000fe2000000001b */
[-C--:B------:R-:W-:Y:S02]  /*1650*/  @P5 MOV R5, R14.reuse ;  /* 0x0000000e00055202 */ /* 0x080fe40000000f00 */
[----:B------:R-:W-:Y:S02]  /*1660*/  @P3 MOV R0, R14 ;  /* 0x0000000e00003202 */ /* 0x000fe40000000f00 */
[-C--:B------:R-:W-:Y:S02]  /*1670*/  @P6 MOV R5, R10.reuse ;  /* 0x0000000a00056202 */ /* 0x080fe40000000f00 */
[----:B------:R-:W-:Y:S02]  /*1680*/  @P4 MOV R0, R10 ;  /* 0x0000000a00004202 */ /* 0x000fe40000000f00 */
[-C--:B------:R-:W-:Y:S02]  /*1690*/  @P3 MOV R5, R21.reuse ;  /* 0x0000001500053202 */ /* 0x080fe40000000f00 */
[----:B------:R-:W-:-:S02]  /*16a0*/  @P1 MOV R0, R21 ;  /* 0x0000001500001202 */ /* 0x000fc40000000f00 */
[-C--:B------:R-:W-:Y:S02]  /*16b0*/  @P4 MOV R5, R19.reuse ;  /* 0x0000001300054202 */ /* 0x080fe40000000f00 */
[----:B------:R-:W-:-:S05]  /*16c0*/  @P2 MOV R0, R19 ;  /* 0x0000001300002202 */ /* 0x000fca0000000f00 */
        /* <DEDUP_REMOVED lines=10> */
[----:B------:R-:W-:-:S03]  /*1770*/  LOP3.LUT R0, R24, 0x1, RZ, 0x3c, !PT ;  /* 0x0000000118007812 */ /* 0x000fc600078e3cff */
[----:B------:R-:W-:Y:S01]  /*1780*/  FADD R3, R4, R3 ;  /* 0x0000000304037221 */ /* 0x000fe20000000000 */
[----:B------:R-:W-:Y:S02]  /*1790*/  MOV R4, R24 ;  /* 0x0000001800047202 */ /* 0x000fe40000000f00 */
[----:B------:R-:W-:Y:S01]  /*17a0*/  MOV R24, R0 ;  /* 0x0000000000187202 */ /* 0x000fe20000000f00 */
[----:B------:R-:W-:Y:S06]  /*17b0*/  BRA.U UP0, `(.L_x_7) ;  /* 0xfffffff900807547 */ /* 0x000fec000b83ffff */
[----:B------:R-:W-:-:S07]  /*17c0*/  MOV R0, R4 ;  /* 0x0000000400007202 */ /* 0x000fce0000000f00 */
.L_x_0:
[----:B------:R-:W-:Y:S01]  /*17d0*/  SHF.L.U32 R0, R0, 0x4, RZ ;  /* 0x0000000400007819 */ /* 0x000fe200000006ff */
[----:B------:R-:W0:Y:S03]  /*17e0*/  LDC.64 R4, c[0x0][0x390] ;  /* 0x0000e400ff047b82 */ /* 0x000e260000000a00 */
[C---:B------:R-:W-:Y:S02]  /*17f0*/  ISETP.EQ.AND P4, PT, R0.reuse, -0x20, PT ;  /* 0xffffffe00000780c */ /* 0x040fe40003f82270 */
[C---:B------:R-:W-:Y:S02]  /*1800*/  ISETP.EQ.AND P1, PT, R0.reuse, 0x10, PT ;  /* 0x000000100000780c */ /* 0x040fe40003f22270 */
[C---:B------:R-:W-:Y:S02]  /*1810*/  ISETP.EQ.AND P5, PT, R0.reuse, -0x10, PT ;  /* 0xfffffff00000780c */ /* 0x040fe40003fa2270 */
[----:B------:R-:W-:-:S02]  /*1820*/  ISETP.EQ.AND P0, PT, R0, RZ, PT ;  /* 0x000000ff0000720c */ /* 0x000fc40003f02270 */
[C---:B------:R-:W-:Y:S02]  /*1830*/  ISETP.EQ.AND P2, PT, R0.reuse, 0x20, PT ;  /* 0x000000200000780c */ /* 0x040fe40003f42270 */
[----:B------:R-:W-:-:S03]  /*1840*/  ISETP.EQ.AND P3, PT, R0, 0x30, PT ;  /* 0x000000300000780c */ /* 0x000fc60003f62270 */
[----:B------:R-:W-:Y:S02]  /*1850*/  @P4 MOV R0, R13 ;  /* 0x0000000d00004202 */ /* 0x000fe40000000f00 */
[-C--:B-----5:R-:W-:Y:S02]  /*1860*/  @P1 MOV R13, R9.reuse ;  /* 0x00000009000d1202 */ /* 0x0a0fe40000000f00 */
[----:B------:R-:W-:Y:S02]  /*1870*/  @P5 MOV R0, R9 ;  /* 0x0000000900005202 */ /* 0x000fe40000000f00 */
[-C--:B------:R-:W-:Y:S02]  /*1880*/  @P0 MOV R0, R20.reuse ;  /* 0x0000001400000202 */ /* 0x080fe40000000f00 */
[----:B------:R-:W-:Y:S01]  /*1890*/  @P2 MOV R13, R20 ;  /* 0x00000014000d2202 */ /* 0x000fe20000000f00 */
[----:B0-----:R-:W-:Y:S01]  /*18a0*/  IMAD.WIDE R4, R2, 0x4, R4 ;  /* 0x0000000402047825 */ /* 0x001fe200078e0204 */
[----:B------:R-:W-:-:S02]  /*18b0*/  @P3 MOV R13, R18 ;  /* 0x00000012000d3202 */ /* 0x000fc40000000f00 */
[----:B------:R-:W-:Y:S02]  /*18c0*/  @P1 MOV R0, R18 ;  /* 0x0000001200001202 */ /* 0x000fe40000000f00 */
[----:B------:R-:W-:Y:S02]  /*18d0*/  @P4 MOV R7, R12 ;  /* 0x0000000c00074202 */ /* 0x000fe40000000f00 */
[----:B------:R-:W-:Y:S01]  /*18e0*/  @P1 MOV R12, R8 ;  /* 0x00000008000c1202 */ /* 0x000fe20000000f00 */
[----:B------:R-:W-:Y:S01]  /*18f0*/  FMUL R13, R13, R0 ;  /* 0x000000000d0d7220 */ /* 0x000fe20000400000 */
[----:B------:R-:W-:Y:S02]  /*1900*/  @P5 MOV R7, R8 ;  /* 0x0000000800075202 */ /* 0x000fe40000000f00 */
[-C--:B------:R-:W-:Y:S02]  /*1910*/  @P2 MOV R12, R16.reuse ;  /* 0x00000010000c2202 */ /* 0x080fe40000000f00 */
[----:B------:R-:W-:-:S02]  /*1920*/  @P0 MOV R7, R16 ;  /* 0x0000001000070202 */ /* 0x000fc40000000f00 */
[-C--:B------:R-:W-:Y:S02]  /*1930*/  @P3 MOV R12, R17.reuse ;  /* 0x00000011000c3202 */ /* 0x080fe40000000f00 */
[----:B------:R-:W-:Y:S02]  /*1940*/  @P1 MOV R7, R17 ;  /* 0x0000001100071202 */ /* 0x000fe40000000f00 */
[----:B------:R-:W-:Y:S02]  /*1950*/  @P4 MOV R9, R14 ;  /* 0x0000000e00094202 */ /* 0x000fe40000000f00 */
[-C--:B------:R-:W-:Y:S01]  /*1960*/  @P1 MOV R14, R10.reuse ;  /* 0x0000000a000e1202 */ /* 0x080fe20000000f00 */
[----:B------:R-:W-:Y:S01]  /*1970*/  FFMA R7, R12, R7, R13 ;  /* 0x000000070c077223 */ /* 0x000fe2000000000d */
[----:B------:R-:W-:Y:S02]  /*1980*/  @P5 MOV R9, R10 ;  /* 0x0000000a00095202 */ /* 0x000fe40000000f00 */
[----:B------:R-:W-:-:S02]  /*1990*/  @P2 MOV R14, R21 ;  /* 0x00000015000e2202 */ /* 0x000fc40000000f00 */
[----:B------:R-:W-:Y:S02]  /*19a0*/  @P0 MOV R9, R21 ;  /* 0x0000001500090202 */ /* 0x000fe40000000f00 */
[-C--:B------:R-:W-:Y:S02]  /*19b0*/  @P3 MOV R14, R19.reuse ;  /* 0x00000013000e3202 */ /* 0x080fe40000000f00 */
[----:B------:R-:W-:Y:S02]  /*19c0*/  @P1 MOV R9, R19 ;  /* 0x0000001300091202 */ /* 0x000fe40000000f00 */
[----:B------:R-:W-:Y:S02]  /*19d0*/  @P4 MOV R6, R15 ;  /* 0x0000000f00064202 */ /* 0x000fe40000000f00 */
[----:B------:R-:W-:Y:S01]  /*19e0*/  @P1 MOV R15, R11 ;  /* 0x0000000b000f1202 */ /* 0x000fe20000000f00 */
[----:B------:R-:W-:Y:S01]  /*19f0*/  FFMA R14, R14, R9, R7 ;  /* 0x000000090e0e7223 */ /* 0x000fe20000000007 */
[----:B------:R-:W-:-:S02]  /*1a00*/  @P5 MOV R6, R11 ;  /* 0x0000000b00065202 */ /* 0x000fc40000000f00 */
[-C--:B------:R-:W-:Y:S02]  /*1a10*/  @P2 MOV R15, R22.reuse ;  /* 0x00000016000f2202 */ /* 0x080fe40000000f00 */
[----:B------:R-:W-:Y:S02]  /*1a20*/  @P0 MOV R6, R22 ;  /* 0x0000001600060202 */ /* 0x000fe40000000f00 */
[-C--:B------:R-:W-:Y:S02]  /*1a30*/  @P3 MOV R15, R23.reuse ;  /* 0x00000017000f3202 */ /* 0x080fe40000000f00 */
[----:B------:R-:W-:-:S05]  /*1a40*/  @P1 MOV R6, R23 ;  /* 0x0000001700061202 */ /* 0x000fca0000000f00 */
[----:B------:R-:W-:-:S04]  /*1a50*/  FFMA R6, R15, R6, R14 ;  /* 0x000000060f067223 */ /* 0x000fc8000000000e */
[----:B------:R-:W-:-:S05]  /*1a60*/  FADD R3, R6, R3 ;  /* 0x0000000306037221 */ /* 0x000fca0000000000 */
[----:B------:R-:W-:Y:S01]  /*1a70*/  STG.E desc[UR10][R4.64], R3 ;  /* 0x0000000304007986 */ /* 0x000fe2000c10190a */
[----:B------:R-:W-:Y:S05]  /*1a80*/  EXIT ;  /* 0x000000000000794d */ /* 0x000fea0003800000 */
.L_x_8:
[----:B------:R-:W-:-:S00]  /*1a90*/  BRA `(.L_x_8) ;  /* 0xfffffffc00fc7947 */ /* 0x000fc0000383ffff */
[----:B------:R-:W-:-:S00]  /*1aa0*/  NOP ;  /* 0x0000000000007918 */ /* 0x000fc00000000000 */
        /* <DEDUP_REMOVED lines=13> */
.L_x_20:


//--------------------- .text._Z19Sgemm_naive_stable1PfS_S_iii --------------------------
	.section	.text._Z19Sgemm_naive_stable1PfS_S_iii,"ax",@progbits
	.align	128
        .global         _Z19Sgemm_naive_stable1PfS_S_iii
        .type           _Z19Sgemm_naive_stable1PfS_S_iii,@function
        .size           _Z19Sgemm_naive_stable1PfS_S_iii,(.L_x_21 - _Z19Sgemm_naive_stable1PfS_S_iii)
        .other          _Z19Sgemm_naive_stable1PfS_S_iii,@"STO_CUDA_ENTRY STV_DEFAULT"
_Z19Sgemm_naive_stable1PfS_S_iii:
.text._Z19Sgemm_naive_stable1PfS_S_iii:
        /* <DEDUP_REMOVED lines=8> */
[----:B------:R-:W0:Y:S01]  /*0080*/  LDCU UR7, c[0x0][0x3a0] ;  /* 0x00007400ff0777ac */ /* 0x000e220008000800 */
[----:B------:R-:W-:Y:S01]  /*0090*/  HFMA2 R28, -RZ, RZ, 0, 0 ;  /* 0x00000000ff1c7431 */ /* 0x000fe200000001ff */
[----:B------:R-:W1:Y:S01]  /*00a0*/  LDCU.64 UR8, c[0x0][0x358] ;  /* 0x00006b00ff0877ac */ /* 0x000e620008000a00 */
[----:B0-----:R-:W-:Y:S02]  /*00b0*/  UISETP.GE.AND UP0, UPT, UR7, 0x4, UPT ;  /* 0x000000040700788c */ /* 0x001fe4000bf06270 */
[----:B------:R-:W-:-:S04]  /*00c0*/  USHF.R.S32.HI UR4, URZ, 0x1f, UR7 ;  /* 0x0000001fff047899 */ /* 0x000fc80008011407 */
[----:B------:R-:W-:-:S03]  /*00d0*/  ULEA.HI UR4, UR4, UR7, URZ, 0x2 ;  /* 0x0000000704047291 */ /* 0x000fc6000f8f10ff */
[----:B-1----:R-:W-:Y:S09]  /*00e0*/  BRA.U !UP0, `(.L_x_9) ;  /* 0x0000000908887547 */ /* 0x002ff2000b800000 */
[----:B------:R-:W-:Y:S01]  /*00f0*/  USHF.R.S32.HI UR4, URZ, 0x2, UR4 ;  /* 0x00000002ff047899 */ /* 0x000fe20008011404 */
[----:B------:R-:W-:Y:S01]  /*0100*/  IMAD R2, R3, UR7, RZ ;  /* 0x0000000703027c24 */ /* 0x000fe2000f8e02ff */
[----:B------:R-:W-:Y:S02]  /*0110*/  MOV R28, RZ ;  /* 0x000000ff001c7202 */ /* 0x000fe40000000f00 */
[----:B------:R-:W-:Y:S01]  /*0120*/  UIADD3 UR5, UPT, UPT, UR4, -0x1, URZ ;  /* 0xffffffff04057890 */ /* 0x000fe2000fffe0ff */
[----:B------:R-:W-:Y:S01]  /*0130*/  MOV R0, RZ ;  /* 0x000000ff00007202 */ /* 0x000fe20000000f00 */
[----:B------:R-:W-:Y:S02]  /*0140*/  ULOP3.LUT UR6, UR4, 0x7, URZ, 0xc0, !UPT ;  /* 0x0000000704067892 */ /* 0x000fe4000f8ec0ff */
[----:B------:R-:W-:Y:S02]  /*0150*/  UISETP.GE.U32.AND UP1, UPT, UR5, 0x7, UPT ;  /* 0x000000070500788c */ /* 0x000fe4000bf26070 */
[----:B------:R-:W-:-:S07]  /*0160*/  UISETP.NE.AND UP0, UPT, UR6, URZ, UPT ;  /* 0x000000ff0600728c */ /* 0x000fce000bf05270 */
[----:B------:R-:W-:Y:S05]  /*0170*/  BRA.U !UP1, `(.L_x_10) ;  /* 0x00000005091c7547 */ /* 0x000fea000b800000 */
[----:B------:R-:W-:Y:S01]  /*0180*/  ULOP3.LUT UR5, UR4, 0x1ffffff8, URZ, 0xc0, !UPT ;  /* 0x1ffffff804057892 */ /* 0x000fe2000f8ec0ff */
[----:B------:R-:W-:Y:S01]  /*0190*/  HFMA2 R30, -RZ, RZ, 0, 0 ;  /* 0x00000000ff1e7431 */ /* 0x000fe200000001ff */
[----:B------:R-:W-:Y:S02]  /*01a0*/  MOV R28, RZ ;  /* 0x000000ff001c7202 */ /* 0x000fe40000000f00 */
[----:B------:R-:W-:Y:S01]  /*01b0*/  MOV R29, R2 ;  /* 0x00000002001d7202 */ /* 0x000fe20000000f00 */
[----:B------:R-:W-:Y:S02]  /*01c0*/  UIADD3 UR7, UPT, UPT, -UR5, URZ, URZ ;  /* 0x000000ff05077290 */ /* 0x000fe4000fffe1ff */
[----:B------:R-:W-:-:S10]  /*01d0*/  MOV R0, UR5 ;  /* 0x0000000500007c02 */ /* 0x000fd40008000f00 */
.L_x_11:
[----:B------:R-:W0:Y:S08]  /*01e0*/  LDC.64 R36, c[0x0][0x380] ;  /* 0x0000e000ff247b82 */ /* 0x000e300000000a00 */
[----:B------:R-:W1:Y:S01]  /*01f0*/  LDC.64 R32, c[0x0][0x388] ;  /* 0x0000e200ff207b82 */ /* 0x000e620000000a00 */
[----:B0-----:R-:W-:-:S05]  /*0200*/  IMAD.WIDE R36, R29, 0x4, R36 ;  /* 0x000000041d247825 */ /* 0x001fca00078e0224 */
[----:B------:R-:W2:Y:S01]  /*0210*/  LDG.E.128 R16, desc[UR8][R36.64+0x10] ;  /* 0x0000100824107981 */ /* 0x000ea2000c1e1d00 */
[----:B-1----:R-:W-:-:S03]  /*0220*/  IMAD.WIDE.U32 R32, R30, 0x4, R32 ;  /* 0x000000041e207825 */ /* 0x002fc600078e0020 */
[----:B------:R-:W3:Y:S04]  /*0230*/  LDG.E.128 R20, desc[UR8][R36.64] ;  /* 0x0000000824147981 */ /* 0x000ee8000c1e1d00 */
[----:B------:R-:W2:Y:S04]  /*0240*/  LDG.E.128 R12, desc[UR8][R32.64+0x10] ;  /* 0x00001008200c7981 */ /* 0x000ea8000c1e1d00 */
[----:B------:R-:W3:Y:S04]  /*0250*/  LDG.E.128 R24, desc[UR8][R32.64] ;  /* 0x0000000820187981 */ /* 0x000ee8000c1e1d00 */
[----:B------:R-:W4:Y:S04]  /*0260*/  LDG.E.128 R4, desc[UR8][R36.64+0x20] ;  /* 0x0000200824047981 */ /* 0x000f28000c1e1d00 */
[----:B------:R-:W4:Y:S01]  /*0270*/  LDG.E.128 R8, desc[UR8][R32.64+0x20] ;  /* 0x0000200820087981 */ /* 0x000f22000c1e1d00 */
[----:B--2---:R-:W-:-:S04]  /*0280*/  FMUL R13, R17, R13 ;  /* 0x0000000d110d7220 */ /* 0x004fc80000400000 */
[----:B------:R-:W-:Y:S01]  /*0290*/  FFMA R13, R16, R12, R13 ;  /* 0x0000000c100d7223 */ /* 0x000fe2000000000d */
[----:B---3--:R-:W-:-:S03]  /*02a0*/  FMUL R21, R21, R25 ;  /* 0x0000001915157220 */ /* 0x008fc60000400000 */
[----:B------:R-:W-:-:S04]  /*02b0*/  FFMA R14, R18, R14, R13 ;  /* 0x0000000e120e7223 */ /* 0x000fc8000000000d */
[----:B------:R-:W-:Y:S02]  /*02c0*/  FFMA R34, R19, R15, R14 ;  /* 0x0000000f13227223 */ /* 0x000fe4000000000e */
[----:B------:R-:W2:Y:S04]  /*02d0*/  LDG.E.128 R12, desc[UR8][R36.64+0x40] ;  /* 0x00004008240c7981 */ /* 0x000ea8000c1e1d00 */
[----:B------:R-:W2:Y:S01]  /*02e0*/  LDG.E.128 R16, desc[UR8][R32.64+0x40] ;  /* 0x0000400820107981 */ /* 0x000ea2000c1e1d00 */
[----:B------:R-:W-:Y:S01]  /*02f0*/  FFMA R21, R20, R24, R21 ;  /* 0x0000001814157223 */ /* 0x000fe20000000015 */
[----:B----4-:R-:W-:-:S03]  /*0300*/  FMUL R5, R5, R9 ;  /* 0x0000000905057220 */ /* 0x010fc60000400000 */
[----:B------:R-:W-:Y:S01]  /*0310*/  FFMA R22, R22, R26, R21 ;  /* 0x0000001a16167223 */ /* 0x000fe20000000015 */
[----:B------:R-:W-:-:S04]  /*0320*/  FFMA R5, R4, R8, R5 ;  /* 0x0000000804057223 */ /* 0x000fc80000000005 */
[----:B------:R-:W-:Y:S01]  /*0330*/  FFMA R6, R6, R10, R5 ;  /* 0x0000000a06067223 */ /* 0x000fe20000000005 */
[----:B------:R-:W-:Y:S02]  /*0340*/  FFMA R5, R23, R27, R22 ;  /* 0x0000001b17057223 */ /* 0x000fe40000000016 */
[----:B------:R-:W3:Y:S04]  /*0350*/  LDG.E.128 R20, desc[UR8][R36.64+0x30] ;  /* 0x0000300824147981 */ /* 0x000ee8000c1e1d00 */
[----:B------:R-:W3:Y:S01]  /*0360*/  LDG.E.128 R24, desc[UR8][R32.64+0x30] ;  /* 0x0000300820187981 */ /* 0x000ee2000c1e1d00 */
[----:B------:R-:W-:-:S03]  /*0370*/  FFMA R31, R7, R11, R6 ;  /* 0x0000000b071f7223 */ /* 0x000fc60000000006 */
[----:B------:R-:W4:Y:S01]  /*0380*/  LDG.E.128 R8, desc[UR8][R36.64+0x50] ;  /* 0x0000500824087981 */ /* 0x000f22000c1e1d00 */
[----:B--2---:R-:W-:Y:S01]  /*0390*/  FMUL R17, R13, R17 ;  /* 0x000000110d117220 */ /* 0x004fe20000400000 */
[----:B------:R-:W-:Y:S02]  /*03a0*/  FADD R13, R5, R28 ;  /* 0x0000001c050d7221 */ /* 0x000fe40000000000 */
[----:B------:R-:W4:Y:S01]  /*03b0*/  LDG.E.128 R4, desc[UR8][R32.64+0x50] ;  /* 0x0000500820047981 */ /* 0x000f22000c1e1d00 */
[----:B------:R-:W-:-:S04]  /*03c0*/  FFMA R17, R12, R16, R17 ;  /* 0x000000100c117223 */ /* 0x000fc80000000011 */
[----:B------:R-:W-:Y:S01]  /*03d0*/  FFMA R14, R14, R18, R17 ;  /* 0x000000120e0e7223 */ /* 0x000fe20000000011 */
[----:B---3--:R-:W-:-:S04]  /*03e0*/  FMUL R21, R21, R25 ;  /* 0x0000001915157220 */ /* 0x008fc80000400000 */
[----:B------:R-:W-:Y:S01]  /*03f0*/  FFMA R21, R20, R24, R21 ;  /* 0x0000001814157223 */ /* 0x000fe20000000015 */
[----:B------:R-:W-:-:S03]  /*0400*/  FADD R34, R13, R34 ;  /* 0x000000220d227221 */ /* 0x000fc60000000000 */
[----:B------:R-:W-:Y:S01]  /*0410*/  FFMA R22, R22, R26, R21 ;  /* 0x0000001a16167223 */ /* 0x000fe20000000015 */
[----:B----4-:R-:W-:Y:S01]  /*0420*/  FMUL R35, R9, R5 ;  /* 0x0000000509237220 */ /* 0x010fe20000400000 */
[----:B------:R-:W-:Y:S02]  /*0430*/  FFMA R9, R15, R19, R14 ;  /* 0x000000130f097223 */ /* 0x000fe4000000000e */
[----:B------:R-:W2:Y:S01]  /*0440*/  LDG.E.128 R12, desc[UR8][R36.64+0x60] ;  /* 0x00006008240c7981 */ /* 0x000ea2000c1e1d00 */
[----:B------:R-:W-:-:S03]  /*0450*/  FFMA R5, R23, R27, R22 ;  /* 0x0000001b17057223 */ /* 0x000fc60000000016 */
[----:B------:R-:W2:Y:S04]  /*0460*/  LDG.E.128 R16, desc[UR8][R32.64+0x60] ;  /* 0x0000600820107981 */ /* 0x000ea8000c1e1d00 */
[----:B------:R-:W3:Y:S04]  /*0470*/  LDG.E.128 R20, desc[UR8][R36.64+0x70] ;  /* 0x0000700824147981 */ /* 0x000ee8000c1e1d00 */
[----:B------:R-:W3:Y:S01]  /*0480*/  LDG.E.128 R24, desc[UR8][R32.64+0x70] ;  /* 0x0000700820187981 */ /* 0x000ee2000c1e1d00 */
[----:B------:R-:W-:Y:S01]  /*0490*/  FFMA R35, R8, R4, R35 ;  /* 0x0000000408237223 */ /* 0x000fe20000000023 */
[----:B------:R-:W-:Y:S01]  /*04a0*/  FADD R4, R34, R31 ;  /* 0x0000001f22047221 */ /* 0x000fe20000000000 */
[----:B------:R-:W-:-:S02]  /*04b0*/  UIADD3 UR7, UPT, UPT, UR7, 0x8, URZ ;  /* 0x0000000807077890 */ /* 0x000fc4000fffe0ff */
[----:B------:R-:W-:Y:S01]  /*04c0*/  FFMA R6, R10, R6, R35 ;  /* 0x000000060a067223 */ /* 0x000fe20000000023 */
[----:B------:R-:W-:Y:S01]  /*04d0*/  FADD R4, R4, R5 ;  /* 0x0000000504047221 */ /* 0x000fe20000000000 */
[----:B------:R-:W-:Y:S02]  /*04e0*/  UISETP.NE.AND UP1, UPT, UR7, URZ, UPT ;  /* 0x000000ff0700728c */ /* 0x000fe4000bf25270 */
[----:B------:R-:W-:Y:S01]  /*04f0*/  FFMA R7, R11, R7, R6 ;  /* 0x000000070b077223 */ /* 0x000fe20000000006 */
[----:B------:R-:W-:-:S04]  /*0500*/  FADD R4, R4, R9 ;  /* 0x0000000904047221 */ /* 0x000fc80000000000 */
[----:B------:R-:W-:Y:S01]  /*0510*/  FADD R4, R4, R7 ;  /* 0x0000000704047221 */ /* 0x000fe20000000000 */
[----:B------:R-:W-:Y:S02]  /*0520*/  IADD3 R29, PT, PT, R29, 0x20, RZ ;  /* 0x000000201d1d7810 */ /* 0x000fe40007ffe0ff */
[----:B------:R-:W-:Y:S01]  /*0530*/  IADD3 R30, PT, PT, R30, 0x20, RZ ;  /* 0x000000201e1e7810 */ /* 0x000fe20007ffe0ff */
[----:B--2---:R-:W-:-:S04]  /*0540*/  FMUL R13, R13, R17 ;  /* 0x000000110d0d7220 */ /* 0x004fc80000400000 */
[----:B------:R-:W-:Y:S01]  /*0550*/  FFMA R13, R12, R16, R13 ;  /* 0x000000100c0d7223 */ /* 0x000fe2000000000d */
[----:B---3--:R-:W-:-:S03]  /*0560*/  FMUL R21, R21, R25 ;  /* 0x0000001915157220 */ /* 0x008fc60000400000 */
[----:B------:R-:W-:Y:S01]  /*0570*/  FFMA R14, R14, R18, R13 ;  /* 0x000000120e0e7223 */ /* 0x000fe2000000000d */
[----:B------:R-:W-:-:S03]  /*0580*/  FFMA R21, R20, R24, R21 ;  /* 0x0000001814157223 */ /* 0x000fc60000000015 */
[----:B------:R-:W-:Y:S01]  /*0590*/  FFMA R15, R15, R19, R14 ;  /* 0x000000130f0f7223 */ /* 0x000fe2000000000e */
[----:B------:R-:W-:-:S03]  /*05a0*/  FFMA R22, R22, R26, R21 ;  /* 0x0000001a16167223 */ /* 0x000fc60000000015 */
[----:B------:R-:W-:Y:S01]  /*05b0*/  FADD R4, R4, R15 ;  /* 0x0000000f04047221 */ /* 0x000fe20000000000 */
[----:B------:R-:W-:-:S04]  /*05c0*/  FFMA R23, R23, R27, R22 ;  /* 0x0000001b17177223 */ /* 0x000fc80000000016 */
[----:B------:R-:W-:Y:S01]  /*05d0*/  FADD R28, R4, R23 ;  /* 0x00000017041c7221 */ /* 0x000fe20000000000 */
[----:B------:R-:W-:Y:S06]  /*05e0*/  BRA.U UP1, `(.L_x_11) ;  /* 0xfffffff901fc7547 */ /* 0x000fec000b83ffff */
.L_x_10:
[----:B------:R-:W-:Y:S05]  /*05f0*/  BRA.U !UP0, `(.L_x_9) ;  /* 0x0000000508447547 */ /* 0x000fea000b800000 */
[----:B------:R-:W-:Y:S02]  /*0600*/  UISETP.GE.U32.AND UP0, UPT, UR6, 0x4, UPT ;  /* 0x000000040600788c */ /* 0x000fe4000bf06070 */
[----:B------:R-:W-:-:S04]  /*0610*/  ULOP3.LUT UR5, UR4, 0x3, URZ, 0xc0, !UPT ;  /* 0x0000000304057892 */ /* 0x000fc8000f8ec0ff */
[----:B------:R-:W-:-:S03]  /*0620*/  UISETP.NE.AND UP1, UPT, UR5, URZ, UPT ;  /* 0x000000ff0500728c */ /* 0x000fc6000bf25270 */
[----:B------:R-:W-:Y:S08]  /*0630*/  BRA.U !UP0, `(.L_x_12) ;  /* 0x00000001088c7547 */ /* 0x000ff0000b800000 */
[----:B------:R-:W0:Y:S01]  /*0640*/  LDC.64 R32, c[0x0][0x388] ;  /* 0x0000e200ff207b82 */ /* 0x000e220000000a00 */
[----:B------:R-:W-:-:S04]  /*0650*/  SHF.L.U32 R5, R0, 0x2, RZ ;  /* 0x0000000200057819 */ /* 0x000fc800000006ff */
[----:B------:R-:W-:-:S03]  /*0660*/  IADD3 R7, PT, PT, R2, R5, RZ ;  /* 0x0000000502077210 */ /* 0x000fc60007ffe0ff */
[----:B------:R-:W1:Y:S01]  /*0670*/  LDC.64 R30, c[0x0][0x380] ;  /* 0x0000e000ff1e7b82 */ /* 0x000e620000000a00 */
[----:B0-----:R-:W-:-:S05]  /*0680*/  IMAD.WIDE.U32 R32, R5, 0x4, R32 ;  /* 0x0000000405207825 */ /* 0x001fca00078e0020 */
[----:B------:R-:W2:Y:S01]  /*0690*/  LDG.E.128 R16, desc[UR8][R32.64] ;  /* 0x0000000820107981 */ /* 0x000ea2000c1e1d00 */
[----:B-1----:R-:W-:-:S03]  /*06a0*/  IMAD.WIDE R30, R7, 0x4, R30 ;  /* 0x00000004071e7825 */ /* 0x002fc600078e021e */
[----:B------:R-:W3:Y:S04]  /*06b0*/  LDG.E.128 R12, desc[UR8][R32.64+0x20] ;  /* 0x00002008200c7981 */ /* 0x000ee8000c1e1d00 */
[----:B------:R-:W2:Y:S04]  /*06c0*/  LDG.E.128 R20, desc[UR8][R30.64] ;  /* 0x000000081e147981 */ /* 0x000ea8000c1e1d00 */
[----:B------:R-:W4:Y:S04]  /*06d0*/  LDG.E.128 R4, desc[UR8][R32.64+0x10] ;  /* 0x0000100820047981 */ /* 0x000f28000c1e1d00 */
[----:B------:R-:W4:Y:S04]  /*06e0*/  LDG.E.128 R8, desc[UR8][R30.64+0x10] ;  /* 0x000010081e087981 */ /* 0x000f28000c1e1d00 */
[----:B------:R-:W5:Y:S01]  /*06f0*/  LDG.E.128 R24, desc[UR8][R30.64+0x30] ;  /* 0x000030081e187981 */ /* 0x000f62000c1e1d00 */
[----:B--2---:R-:W-:-:S04]  /*0700*/  FMUL R17, R21, R17 ;  /* 0x0000001115117220 */ /* 0x004fc80000400000 */
[----:B------:R-:W-:-:S04]  /*0710*/  FFMA R17, R20, R16, R17 ;  /* 0x0000001014117223 */ /* 0x000fc80000000011 */
[----:B------:R-:W-:Y:S01]  /*0720*/  FFMA R18, R22, R18, R17 ;  /* 0x0000001216127223 */ /* 0x000fe20000000011 */
[----:B----4-:R-:W-:-:S03]  /*0730*/  FMUL R9, R9, R5 ;  /* 0x0000000509097220 */ /* 0x010fc60000400000 */
[----:B------:R-:W-:Y:S02]  /*0740*/  FFMA R5, R23, R19, R18 ;  /* 0x0000001317057223 */ /* 0x000fe40000000012 */
[----:B------:R-:W3:Y:S04]  /*0750*/  LDG.E.128 R16, desc[UR8][R30.64+0x20] ;  /* 0x000020081e107981 */ /* 0x000ee8000c1e1d00 */
[----:B------:R-:W5:Y:S01]  /*0760*/  LDG.E.128 R20, desc[UR8][R32.64+0x30] ;  /* 0x0000300820147981 */ /* 0x000f62000c1e1d00 */
[----:B------:R-:W-:-:S04]  /*0770*/  FFMA R9, R8, R4, R9 ;  /* 0x0000000408097223 */ /* 0x000fc80000000009 */
[----:B------:R-:W-:Y:S01]  /*0780*/  FFMA R6, R10, R6, R9 ;  /* 0x000000060a067223 */ /* 0x000fe20000000009 */
[----:B------:R-:W-:-:S03]  /*0790*/  FADD R5, R28, R5 ;  /* 0x000000051c057221 */ /* 0x000fc60000000000 */
[----:B------:R-:W-:-:S04]  /*07a0*/  FFMA R6, R11, R7, R6 ;  /* 0x000000070b067223 */ /* 0x000fc80000000006 */
[----:B------:R-:W-:Y:S01]  /*07b0*/  FADD R5, R5, R6 ;  /* 0x0000000605057221 */ /* 0x000fe20000000000 */
[----:B------:R-:W-:Y:S01]  /*07c0*/  IADD3 R0, PT, PT, R0, 0x4, RZ ;  /* 0x0000000400007810 */ /* 0x000fe20007ffe0ff */
[----:B---3--:R-:W-:-:S04]  /*07d0*/  FMUL R13, R17, R13 ;  /* 0x0000000d110d7220 */ /* 0x008fc80000400000 */
[----:B------:R-:W-:Y:S01]  /*07e0*/  FFMA R13, R16, R12, R13 ;  /* 0x0000000c100d7223 */ /* 0x000fe2000000000d */
[----:B-----5:R-:W-:-:S03]  /*07f0*/  FMUL R21, R25, R21 ;  /* 0x0000001519157220 */ /* 0x020fc60000400000 */
[----:B------:R-:W-:Y:S01]  /*0800*/  FFMA R14, R18, R14, R13 ;  /* 0x0000000e120e7223 */ /* 0x000fe2000000000d */
[----:B------:R-:W-:-:S03]  /*0810*/  FFMA R21, R24, R20, R21 ;  /* 0x0000001418157223 */ /* 0x000fc60000000015 */
[----:B------:R-:W-:Y:S01]  /*0820*/  FFMA R14, R19, R15, R14 ;  /* 0x0000000f130e7223 */ /* 0x000fe2000000000e */
[----:B------:R-:W-:-:S03]  /*0830*/  FFMA R22, R26, R22, R21 ;  /* 0x000000161a167223 */ /* 0x000fc60000000015 */
[----:B------:R-:W-:Y:S01]  /*0840*/  FADD R5, R5, R14 ;  /* 0x0000000e05057221 */ /* 0x000fe20000000000 */
[----:B------:R-:W-:-:S04]  /*0850*/  FFMA R22, R27, R23, R22 ;  /* 0x000000171b167223 */ /* 0x000fc80000000016 */
[----:B------:R-:W-:-:S07]  /*0860*/  FADD R28, R5, R22 ;  /* 0x00000016051c7221 */ /* 0x000fce0000000000 */
.L_x_12:
[----:B------:R-:W-:Y:S05]  /*0870*/  BRA.U !UP1, `(.L_x_9) ;  /* 0x0000000109a47547 */ /* 0x000fea000b800000 */
[----:B------:R-:W-:Y:S02]  /*0880*/  UISETP.NE.AND UP0, UPT, UR5, 0x1, UPT ;  /* 0x000000010500788c */ /* 0x000fe4000bf05270 */
[----:B------:R-:W-:-:S04]  /*0890*/  ULOP3.LUT UR4, UR4, 0x1, URZ, 0xc0, !UPT ;  /* 0x0000000104047892 */ /* 0x000fc8000f8ec0ff */
[----:B------:R-:W-:-:S03]  /*08a0*/  UISETP.NE.U32.AND UP1, UPT, UR4, 0x1, UPT ;  /* 0x000000010400788c */ /* 0x000fc6000bf25070 */
[----:B------:R-:W-:Y:S08]  /*08b0*/  BRA.U !UP0, `(.L_x_13) ;  /* 0x00000001085c7547 */ /* 0x000ff0000b800000 */
[----:B------:R-:W0:Y:S01]  /*08c0*/  LDC.64 R12, c[0x0][0x388] ;  /* 0x0000e200ff0c7b82 */ /* 0x000e220000000a00 */
[----:B------:R-:W-:-:S04]  /*08d0*/  SHF.L.U32 R5, R0, 0x2, RZ ;  /* 0x0000000200057819 */ /* 0x000fc800000006ff */
[----:B------:R-:W-:Y:S02]  /*08e0*/  IADD3 R9, PT, PT, R2, R5, RZ ;  /* 0x0000000502097210 */ /* 0x000fe40007ffe0ff */
[C---:B------:R-:W-:Y:S01]  /*08f0*/  IADD3 R7, PT, PT, R5.reuse, 0x4, RZ ;  /* 0x0000000405077810 */ /* 0x040fe20007ffe0ff */
[----:B------:R-:W1:Y:S01]  /*0900*/  LDC.64 R20, c[0x0][0x380] ;  /* 0x0000e000ff147b82 */ /* 0x000e620000000a00 */
[----:B0-----:R-:W-:-:S04]  /*0910*/  IMAD.WIDE.U32 R4, R5, 0x4, R12 ;  /* 0x0000000405047825 */ /* 0x001fc800078e000c */
[----:B------:R-:W-:Y:S02]  /*0920*/  IMAD.WIDE.U32 R12, R7, 0x4, R12 ;  /* 0x00000004070c7825 */ /* 0x000fe400078e000c */
[----:B------:R-:W2:Y:S02]  /*0930*/  LDG.E.128 R4, desc[UR8][R4.64] ;  /* 0x0000000804047981 */ /* 0x000ea4000c1e1d00 */
[----:B-1----:R-:W-:Y:S02]  /*0940*/  IMAD.WIDE R20, R9, 0x4, R20 ;  /* 0x0000000409147825 */ /* 0x002fe400078e0214 */
[----:B------:R-:W3:Y:S04]  /*0950*/  LDG.E.128 R12, desc[UR8][R12.64] ;  /* 0x000000080c0c7981 */ /* 0x000ee8000c1e1d00 */
[----:B------:R-:W2:Y:S04]  /*0960*/  LDG.E.128 R8, desc[UR8][R20.64] ;  /* 0x0000000814087981 */ /* 0x000ea8000c1e1d00 */
[----:B------:R-:W3:Y:S01]  /*0970*/  LDG.E.128 R16, desc[UR8][R20.64+0x10] ;  /* 0x0000100814107981 */ /* 0x000ee2000c1e1d00 */
[----:B------:R-:W-:Y:S01]  /*0980*/  IADD3 R0, PT, PT, R0, 0x2, RZ ;  /* 0x0000000200007810 */ /* 0x000fe20007ffe0ff */
[----:B--2---:R-:W-:Y:S01]  /*0990*/  FMUL R9, R9, R5 ;  /* 0x0000000509097220 */ /* 0x004fe20000400000 */
[----:B---3--:R-:W-:-:S03]  /*09a0*/  FMUL R17, R17, R13 ;  /* 0x0000000d11117220 */ /* 0x008fc60000400000 */
[----:B------:R-:W-:Y:S01]  /*09b0*/  FFMA R9, R8, R4, R9 ;  /* 0x0000000408097223 */ /* 0x000fe20000000009 */
[----:B------:R-:W-:-:S03]  /*09c0*/  FFMA R17, R16, R12, R17 ;  /* 0x0000000c10117223 */ /* 0x000fc60000000011 */
[----:B------:R-:W-:Y:S01]  /*09d0*/  FFMA R6, R10, R6, R9 ;  /* 0x000000060a067223 */ /* 0x000fe20000000009 */
[----:B------:R-:W-:-:S03]  /*09e0*/  FFMA R14, R18, R14, R17 ;  /* 0x0000000e120e7223 */ /* 0x000fc60000000011 */
[----:B------:R-:W-:Y:S01]  /*09f0*/  FFMA R7, R11, R7, R6 ;  /* 0x000000070b077223 */ /* 0x000fe20000000006 */
[----:B------:R-:W-:-:S03]  /*0a00*/  FFMA R14, R19, R15, R14 ;  /* 0x0000000f130e7223 */ /* 0x000fc6000000000e */
[----:B------:R-:W-:-:S04]  /*0a10*/  FADD R7, R28, R7 ;  /* 0x000000071c077221 */ /* 0x000fc80000000000 */
[----:B------:R-:W-:-:S07]  /*0a20*/  FADD R28, R7, R14 ;  /* 0x0000000e071c7221 */ /* 0x000fce0000000000 */
.L_x_13:
[----:B------:R-:W-:Y:S05]  /*0a30*/  BRA.U UP1, `(.L_x_9) ;  /* 0x0000000101347547 */ /* 0x000fea000b800000 */
[----:B------:R-:W0:Y:S01]  /*0a40*/  LDC.64 R4, c[0x0][0x388] ;  /* 0x0000e200ff047b82 */ /* 0x000e220000000a00 */
[----:B------:R-:W-:-:S04]  /*0a50*/  SHF.L.U32 R7, R0, 0x2, RZ ;  /* 0x0000000200077819 */ /* 0x000fc800000006ff */
[----:B------:R-:W-:-:S03]  /*0a60*/  IADD3 R11, PT, PT, R2, R7, RZ ;  /* 0x00000007020b7210 */ /* 0x000fc60007ffe0ff */
[----:B------:R-:W1:Y:S01]  /*0a70*/  LDC.64 R8, c[0x0][0x380] ;  /* 0x0000e000ff087b82 */ /* 0x000e620000000a00 */
[----:B0-----:R-:W-:-:S06]  /*0a80*/  IMAD.WIDE.U32 R4, R7, 0x4, R4 ;  /* 0x0000000407047825 */ /* 0x001fcc00078e0004 */
[----:B------:R-:W2:Y:S01]  /*0a90*/  LDG.E.128 R4, desc[UR8][R4.64] ;  /* 0x0000000804047981 */ /* 0x000ea2000c1e1d00 */
[----:B-1----:R-:W-:-:S06]  /*0aa0*/  IMAD.WIDE R8, R11, 0x4, R8 ;  /* 0x000000040b087825 */ /* 0x002fcc00078e0208 */
[----:B------:R-:W2:Y:S02]  /*0ab0*/  LDG.E.128 R8, desc[UR8][R8.64] ;  /* 0x0000000808087981 */ /* 0x000ea4000c1e1d00 */
[----:B--2---:R-:W-:-:S04]  /*0ac0*/  FMUL R13, R9, R5 ;  /* 0x00000005090d7220 */ /* 0x004fc80000400000 */
[----:B------:R-:W-:-:S04]  /*0ad0*/  FFMA R13, R8, R4, R13 ;  /* 0x00000004080d7223 */ /* 0x000fc8000000000d */
[----:B------:R-:W-:-:S04]  /*0ae0*/  FFMA R6, R10, R6, R13 ;  /* 0x000000060a067223 */ /* 0x000fc8000000000d */
[----:B------:R-:W-:-:S04]  /*0af0*/  FFMA R7, R11, R7, R6 ;  /* 0x000000070b077223 */ /* 0x000fc80000000006 */
[----:B------:R-:W-:-:S07]  /*0b00*/  FADD R28, R28, R7 ;  /* 0x000000071c1c7221 */ /* 0x000fce0000000000 */
.L_x_9:
[----:B------:R-:W0:Y:S02]  /*0b10*/  LDC.64 R4, c[0x0][0x390] ;  /* 0x0000e400ff047b82 */ /* 0x000e240000000a00 */
[----:B0-----:R-:W-:-:S05]  /*0b20*/  IMAD.WIDE R2, R3, 0x4, R4 ;  /* 0x0000000403027825 */ /* 0x001fca00078e0204 */
[----:B------:R-:W-:Y:S01]  /*0b30*/  STG.E desc[UR8][R2.64], R28 ;  /* 0x0000001c02007986 */ /* 0x000fe2000c101908 */
[----:B------:R-:W-:Y:S05]  /*0b40*/  EXIT ;  /* 0x000000000000794d */ /* 0x000fea0003800000 */
.L_x_14:
        /* <DEDUP_REMOVED lines=11> */
.L_x_21:


//--------------------- .text._Z5SgemmPfS_S_iii   --------------------------
	.section	.text._Z5SgemmPfS_S_iii,"ax",@progbits
	.align	128
        .global         _Z5SgemmPfS_S_iii
        .type           _Z5SgemmPfS_S_iii,@function
        .size           _Z5SgemmPfS_S_iii,(.L_x_22 - _Z5SgemmPfS_S_iii)
        .other          _Z5SgemmPfS_S_iii,@"STO_CUDA_ENTRY STV_DEFAULT"
_Z5SgemmPfS_S_iii:
.text._Z5SgemmPfS_S_iii:
[----:B------:R-:W0:Y:S01]  /*0000*/  LDC R1, c[0x0][0x37c] ;  /* 0x0000df00ff017b82 */ /* 0x000e220000000800 */
[----:B------:R-:W1:Y:S01]  /*0010*/  S2R R17, SR_TID.Y ;  /* 0x0000000000117919 */ /* 0x000e620000002200 */
[----:B------:R-:W2:Y:S01]  /*0020*/  LDCU UR5, c[0x0][0x2fc] ;  /* 0x00005f80ff0577ac */ /* 0x000ea20008000800 */
[----:B0-----:R-:W-:Y:S01]  /*0030*/  VIADD R1, R1, 0xfffffff0 ;  /* 0xfffffff001017836 */ /* 0x001fe20000000000 */
[----:B------:R-:W-:Y:S01]  /*0040*/  BSSY.RECONVERGENT B6, `(.L_x_15) ;  /* 0x000001d000067945 */ /* 0x000fe20003800200 */
[----:B------:R-:W0:Y:S01]  /*0050*/  S2R R2, SR_TID.X ;  /* 0x0000000000027919 */ /* 0x000e220000002100 */
[----:B------:R-:W1:Y:S01]  /*0060*/  LDCU UR6, c[0x0][0x360] ;  /* 0x00006c00ff0677ac */ /* 0x000e620008000800 */
[----:B------:R-:W3:Y:S01]  /*0070*/  S2R R25, SR_CTAID.X ;  /* 0x0000000000197919 */ /* 0x000ee20000002500 */
[----:B------:R-:W4:Y:S01]  /*0080*/  LDCU UR4, c[0x0][0x2f8] ;  /* 0x00005f00ff0477ac */ /* 0x000f220008000800 */
[----:B------:R-:W0:Y:S01]  /*0090*/  LDCU.64 UR36, c[0x0][0x358] ;  /* 0x00006b00ff2477ac */ /* 0x000e220008000a00 */
[----:B------:R-:W0:Y:S01]  /*00a0*/  LDCU UR39, c[0x0][0x3a0] ;  /* 0x00007400ff2777ac */ /* 0x000e220008000800 */
[----:B------:R-:W0:Y:S01]  /*00b0*/  LDCU UR38, c[0x0][0x39c] ;  /* 0x00007380ff2677ac */ /* 0x000e220008000800 */
[----:B------:R-:W0:Y:S01]  /*00c0*/  LDCU.64 UR40, c[0x0][0x388] ;  /* 0x00007100ff2877ac */ /* 0x000e220008000a00 */
[----:B----4-:R-:W-:Y:S01]  /*00d0*/  IADD3 R6, P1, PT, R1, UR4, RZ ;  /* 0x0000000401067c10 */ /* 0x010fe2000ff3e0ff */
[----:B-1----:R-:W-:-:S04]  /*00e0*/  IMAD R17, R17, UR6, RZ ;  /* 0x0000000611117c24 */ /* 0x002fc8000f8e02ff */
[----:B--2---:R-:W-:Y:S02]  /*00f0*/  IMAD.X R7, RZ, RZ, UR5, P1 ;  /* 0x00000005ff077e24 */ /* 0x004fe400088e06ff */
[----:B0-----:R-:W-:-:S05]  /*0100*/  IMAD.IADD R24, R17, 0x1, R2 ;  /* 0x0000000111187824 */ /* 0x001fca00078e0202 */
[----:B------:R-:W-:-:S13]  /*0110*/  ISETP.NE.AND P0, PT, R24, RZ, PT ;  /* 0x000000ff1800720c */ /* 0x000fda0003f05270 */
[----:B---3--:R-:W-:Y:S05]  /*0120*/  @P0 BRA `(.L_x_16) ;  /* 0x0000000000380947 */ /* 0x008fea0003800000 */
[----:B------:R-:W0:Y:S08]  /*0130*/  LDC.64 R14, c[0x0][0x380] ;  /* 0x0000e000ff0e7b82 */ /* 0x000e300000000a00 */
[----:B------:R-:W1:Y:S01]  /*0140*/  LDC.64 R18, c[0x0][0x388] ;  /* 0x0000e200ff127b82 */ /* 0x000e620000000a00 */
[----:B------:R-:W-:Y:S01]  /*0150*/  MOV R12, 0x8 ;  /* 0x00000008000c7802 */ /* 0x000fe20000000f00 */
[----:B------:R-:W2:Y:S01]  /*0160*/  LDCU.64 UR4, c[0x4][URZ] ;  /* 0x01000000ff0477ac */ /* 0x000ea20008000a00 */
[----:B0-----:R-:W3:Y:S04]  /*0170*/  LDG.E R8, desc[UR36][R14.64] ;  /* 0x000000240e087981 */ /* 0x001ee8000c1e1900 */
[----:B-1----:R-:W4:Y:S01]  /*0180*/  LDG.E R10, desc[UR36][R18.64] ;  /* 0x00000024120a7981 */ /* 0x002f22000c1e1900 */
[----:B------:R-:W0:Y:S01]  /*0190*/  LDC.64 R12, c[0x4][R12] ;  /* 0x010000000c0c7b82 */ /* 0x000e220000000a00 */
[----:B--2---:R-:W-:-:S02]  /*01a0*/  IMAD.U32 R4, RZ, RZ, UR4 ;  /* 0x00000004ff047e24 */ /* 0x004fc4000f8e00ff */
[----:B------:R-:W-:Y:S01]  /*01b0*/  IMAD.U32 R5, RZ, RZ, UR5 ;  /* 0x00000005ff057e24 */ /* 0x000fe2000f8e00ff */
[----:B---3--:R-:W-:Y:S08]  /*01c0*/  F2F.F64.F32 R8, R8 ;  /* 0x0000000800087310 */ /* 0x008ff00000201800 */
[----:B----4-:R-:W1:Y:S02]  /*01d0*/  F2F.F64.F32 R10, R10 ;  /* 0x0000000a000a7310 */ /* 0x010e640000201800 */
[----:B01----:R1:W-:Y:S02]  /*01e0*/  STL.128 [R1], R8 ;  /* 0x0000000801007387 */ /* 0x0033e40000100c00 */
[----:B------:R-:W-:-:S07]  /*01f0*/  LEPC R20, `(.L_x_16) ;  /* 0x000000001014794e */ /* 0x000fce0000000000 */
[----:B-1----:R-:W-:Y:S05]  /*0200*/  CALL.ABS.NOINC R12 ;  /* 0x000000000c007343 */ /* 0x002fea0003c00000 */
.L_x_16:
[----:B------:R-:W-:Y:S05]  /*0210*/  BSYNC.RECONVERGENT B6 ;  /* 0x0000000000067941 */ /* 0x000fea0003800200 */
.L_x_15:
[----:B------:R-:W0:Y:S01]  /*0220*/  LDC R29, c[0x0][0x3a0] ;  /* 0x0000e800ff1d7b82 */ /* 0x000e220000000800 */
[----:B------:R-:W-:Y:S02]  /*0230*/  CS2R R20, SRZ ;  /* 0x0000000000147805 */ /* 0x000fe4000001ff00 */
[----:B------:R-:W-:Y:S02]  /*0240*/  CS2R R12, SRZ ;  /* 0x00000000000c7805 */ /* 0x000fe4000001ff00 */
[----:B0-----:R-:W-:-:S13]  /*0250*/  ISETP.GE.AND P0, PT, R29, 0x1, PT ;  /* 0x000000011d00780c */ /* 0x001fda0003f06270 */
[----:B------:R-:W-:Y:S05]  /*0260*/  @!P0 BRA `(.L_x_17) ;  /* 0x0000001000e08947 */ /* 0x000fea0003800000 */
[----:B------:R-:W0:Y:S01]  /*0270*/  S2UR UR5, SR_CgaCtaId ;  /* 0x00000000000579c3 */ /* 0x000e220000008800 */
[----:B------:R-:W-:Y:S01]  /*0280*/  UMOV UR4, 0x400 ;  /* 0x0000040000047882 */ /* 0x000fe20000000000 */
[----:B------:R-:W-:Y:S01]  /*0290*/  IMAD.SHL.U32 R3, R24, 0x4, RZ ;  /* 0x0000000418037824 */ /* 0x000fe200078e00ff */
[----:B------:R-:W-:Y:S01]  /*02a0*/  UIADD3 UR4, UPT, UPT, UR4, 0x20, URZ ;  /* 0x0000002004047890 */ /* 0x000fe2000fffe0ff */
[----:B------:R-:W-:Y:S02]  /*02b0*/  VIADD R29, R29, 0x7 ;  /* 0x000000071d1d7836 */ /* 0x000fe40000000000 */
[----:B------:R-:W-:Y:S01]  /*02c0*/  IMAD.MOV.U32 R0, RZ, RZ, RZ ;  /* 0x000000ffff007224 */ /* 0x000fe200078e00ff */
[----:B------:R-:W-:Y:S01]  /*02d0*/  LOP3.LUT R4, R3, 0x7c, RZ, 0xc0, !PT ;  /* 0x0000007c03047812 */ /* 0x000fe200078ec0ff */
[----:B------:R-:W-:Y:S01]  /*02e0*/  IMAD.MOV.U32 R20, RZ, RZ, RZ ;  /* 0x000000ffff147224 */ /* 0x000fe200078e00ff */
[----:B------:R-:W-:-:S03]  /*02f0*/  SHF.R.U32.HI R29, RZ, 0x3, R29 ;  /* 0x00000003ff1d7819 */ /* 0x000fc6000001161d */
[----:B------:R-:W-:Y:S01]  /*0300*/  IMAD R27, R25, 0x80, R4 ;  /* 0x00000080191b7824 */ /* 0x000fe200078e0204 */
[----:B0-----:R-:W-:-:S06]  /*0310*/  ULEA UR4, UR5, UR4, 0x18 ;  /* 0x0000000405047291 */ /* 0x001fcc000f8ec0ff */
[----:B------:R-:W-:-:S05]  /*0320*/  LEA R26, R2, UR4, 0x4 ;  /* 0x00000004021a7c11 */ /* 0x000fca000f8e20ff */
[----:B------:R-:W-:-:S07]  /*0330*/  IMAD R3, R17, 0x10, R26 ;  /* 0x0000001011037824 */ /* 0x000fce00078e021a */
.L_x_18:
[----:B------:R-:W0:Y:S01]  /*0340*/  LDC.64 R6, c[0x0][0x380] ;  /* 0x0000e000ff067b82 */ /* 0x000e220000000a00 */
[----:B------:R-:W-:Y:S01]  /*0350*/  IMAD.SHL.U32 R9, R0, 0x8, RZ ;  /* 0x0000000800097824 */ /* 0x000fe200078e00ff */
[----:B------:R-:W-:-:S03]  /*0360*/  CS2R R22, SRZ ;  /* 0x0000000000167805 */ /* 0x000fc6000001ff00 */
[----:B------:R-:W-:-:S05]  /*0370*/  VIADD R4, R9, 0x2 ;  /* 0x0000000209047836 */ /* 0x000fca0000000000 */
[----:B------:R-:W-:Y:S01]  /*0380*/  ISETP.GE.AND P0, PT, R4, UR39, PT ;  /* 0x0000002704007c0c */ /* 0x000fe2000bf06270 */
[C---:B------:R-:W-:Y:S02]  /*0390*/  VIADD R4, R9.reuse, 0x3 ;  /* 0x0000000309047836 */ /* 0x040fe40000000000 */
[----:B0-----:R-:W-:-:S10]  /*03a0*/  IMAD.WIDE.U32 R6, R9, 0x4, R6 ;  /* 0x0000000409067825 */ /* 0x001fd400078e0006 */
[----:B------:R-:W2:Y:S01]  /*03b0*/  @!P0 LDG.E R22, desc[UR36][R6.64+0x8] ;  /* 0x0000082406168981 */ /* 0x000ea2000c1e1900 */
[----:B------:R-:W-:Y:S02]  /*03c0*/  ISETP.GE.AND P0, PT, R4, UR39, PT ;  /* 0x0000002704007c0c */ /* 0x000fe4000bf06270 */
[----:B------:R-:W-:Y:S01]  /*03d0*/  CS2R R16, SRZ ;  /* 0x0000000000107805 */ /* 0x000fe2000001ff00 */
[----:B------:R-:W-:-:S10]  /*03e0*/  VIADD R4, R9, 0x4 ;  /* 0x0000000409047836 */ /* 0x000fd40000000000 */
[----:B------:R-:W3:Y:S01]  /*03f0*/  @!P0 LDG.E R16, desc[UR36][R6.64+0xc] ;  /* 0x00000c2406108981 */ /* 0x000ee2000c1e1900 */
[----:B------:R-:W-:Y:S01]  /*0400*/  ISETP.GE.AND P0, PT, R4, UR39, PT ;  /* 0x0000002704007c0c */ /* 0x000fe2000bf06270 */
[----:B------:R-:W-:Y:S02]  /*0410*/  VIADD R4, R9, 0x5 ;  /* 0x0000000509047836 */ /* 0x000fe40000000000 */
[----:B------:R-:W-:-:S10]  /*0420*/  IMAD.MOV.U32 R19, RZ, RZ, RZ ;  /* 0x000000ffff137224 */ /* 0x000fd400078e00ff */
[----:B------:R-:W4:Y:S01]  /*0430*/  @!P0 LDG.E R23, desc[UR36][R6.64+0x10] ;  /* 0x0000102406178981 */ /* 0x000f22000c1e1900 */
[----:B------:R-:W-:Y:S02]  /*0440*/  ISETP.GE.AND P0, PT, R4, UR39, PT ;  /* 0x0000002704007c0c */ /* 0x000fe4000bf06270 */
[----:B------:R-:W-:Y:S01]  /*0450*/  LEA.HI R8, R24, R9, RZ, 0x1b ;  /* 0x0000000918087211 */ /* 0x000fe200078fd8ff */
[----:B------:R-:W0:Y:S10]  /*0460*/  S2R R28, SR_CgaCtaId ;  /* 0x00000000001c7919 */ /* 0x000e340000008800 */
[----:B------:R-:W5:Y:S01]  /*0470*/  @!P0 LDG.E R19, desc[UR36][R6.64+0x14] ;  /* 0x0000142406138981 */ /* 0x000f62000c1e1900 */
[----:B------:R-:W-:Y:S01]  /*0480*/  ISETP.GE.AND P0, PT, R27, UR38, PT ;  /* 0x000000261b007c0c */ /* 0x000fe2000bf06270 */
[C---:B------:R-:W-:Y:S01]  /*0490*/  VIADD R4, R9.reuse, 0x6 ;  /* 0x0000000609047836 */ /* 0x040fe20000000000 */
[----:B------:R-:W-:Y:S01]  /*04a0*/  MOV R14, 0x400 ;  /* 0x00000400000e7802 */ /* 0x000fe20000000f00 */
[C---:B------:R-:W-:Y:S01]  /*04b0*/  VIADD R5, R9.reuse, 0x7 ;  /* 0x0000000709057836 */ /* 0x040fe20000000000 */
[----:B------:R-:W-:Y:S01]  /*04c0*/  ISETP.GE.OR P0, PT, R8, UR39, P0 ;  /* 0x0000002708007c0c */ /* 0x000fe20008706670 */
[----:B------:R-:W-:Y:S01]  /*04d0*/  VIADD R11, R9, 0x1 ;  /* 0x00000001090b7836 */ /* 0x000fe20000000000 */
[----:B------:R-:W-:Y:S01]  /*04e0*/  ISETP.GE.AND P3, PT, R4, UR39, PT ;  /* 0x0000002704007c0c */ /* 0x000fe2000bf66270 */
[----:B------:R-:W-:Y:S01]  /*04f0*/  IMAD.MOV.U32 R15, RZ, RZ, RZ ;  /* 0x000000ffff0f7224 */ /* 0x000fe200078e00ff */
[----:B------:R-:W-:Y:S01]  /*0500*/  ISETP.GE.AND P4, PT, R5, UR39, PT ;  /* 0x0000002705007c0c */ /* 0x000fe2000bf86270 */
[----:B------:R-:W-:Y:S01]  /*0510*/  IMAD.MOV.U32 R10, RZ, RZ, RZ ;  /* 0x000000ffff0a7224 */ /* 0x000fe200078e00ff */
[----:B------:R-:W-:Y:S01]  /*0520*/  ISETP.GE.AND P1, PT, R9, UR39, PT ;  /* 0x0000002709007c0c */ /* 0x000fe2000bf26270 */
[----:B------:R-:W-:Y:S01]  /*0530*/  IMAD.MOV.U32 R9, RZ, RZ, RZ ;  /* 0x000000ffff097224 */ /* 0x000fe200078e00ff */
[----:B------:R-:W-:-:S05]  /*0540*/  ISETP.GE.AND P2, PT, R11, UR39, PT ;  /* 0x000000270b007c0c */ /* 0x000fca000bf46270 */
[----:B------:R-:W1:Y:S02]  /*0550*/  @!P0 LDC.64 R4, c[0x0][0x388] ;  /* 0x0000e200ff048b82 */ /* 0x000e640000000a00 */
[----:B------:R-:W5:Y:S01]  /*0560*/  @!P3 LDG.E R15, desc[UR36][R6.64+0x18] ;  /* 0x00001824060fb981 */ /* 0x000f62000c1e1900 */
[----:B0-----:R-:W-:Y:S01]  /*0570*/  LEA R28, R28, R14, 0x18 ;  /* 0x0000000e1c1c7211 */ /* 0x001fe200078ec0ff */
[----:B------:R-:W-:Y:S02]  /*0580*/  IMAD R14, R8, UR38, RZ ;  /* 0x00000026080e7c24 */ /* 0x000fe4000f8e02ff */
[----:B------:R-:W5:Y:S02]  /*0590*/  @!P1 LDG.E R9, desc[UR36][R6.64] ;  /* 0x0000002406099981 */ /* 0x000f64000c1e1900 */
[----:B------:R-:W-:Y:S02]  /*05a0*/  @!P0 IMAD.IADD R18, R27, 0x1, R14 ;  /* 0x000000011b128824 */ /* 0x000fe400078e020e */
[----:B------:R-:W5:Y:S04]  /*05b0*/  @!P2 LDG.E R17, desc[UR36][R6.64+0x4] ;  /* 0x000004240611a981 */ /* 0x000f68000c1e1900 */
[----:B------:R-:W5:Y:S01]  /*05c0*/  @!P4 LDG.E R10, desc[UR36][R6.64+0x1c] ;  /* 0x00001c24060ac981 */ /* 0x000f62000c1e1900 */
[----:B-1----:R-:W-:-:S04]  /*05d0*/  @!P0 IMAD.WIDE R4, R18, 0x4, R4 ;  /* 0x0000000412048825 */ /* 0x002fc800078e0204 */
[----:B------:R-:W-:-:S06]  /*05e0*/  IMAD.MOV.U32 R18, RZ, RZ, RZ ;  /* 0x000000ffff127224 */ /* 0x000fcc00078e00ff */
[----:B------:R0:W5:Y:S02]  /*05f0*/  @!P0 LDG.E R18, desc[UR36][R4.64] ;  /* 0x0000002404128981 */ /* 0x000164000c1e1900 */
[----:B0-----:R-:W-:-:S04]  /*0600*/  IADD3 R4, P0, PT, R27, R14, RZ ;  /* 0x0000000e1b047210 */ /* 0x001fc80007f1e0ff */
[----:B------:R-:W-:Y:S02]  /*0610*/  LEA.HI.X.SX32 R7, R14, RZ, 0x1, P0 ;  /* 0x000000ff0e077211 */ /* 0x000fe400000f0eff */
[----:B------:R-:W-:-:S04]  /*0620*/  LEA R6, P0, R4, UR40, 0x2 ;  /* 0x0000002804067c11 */ /* 0x000fc8000f8010ff */
[----:B------:R-:W-:Y:S01]  /*0630*/  LEA.HI.X R7, R4, UR41, R7, 0x2, P0 ;  /* 0x0000002904077c11 */ /* 0x000fe200080f1407 */
[----:B------:R-:W-:-:S05]  /*0640*/  VIADD R4, R27, 0x1 ;  /* 0x000000011b047836 */ /* 0x000fca0000000000 */
[----:B------:R-:W-:-:S04]  /*0650*/  ISETP.GE.AND P3, PT, R4, UR38, PT ;  /* 0x0000002604007c0c */ /* 0x000fc8000bf66270 */
[----:B------:R-:W-:Y:S01]  /*0660*/  ISETP.LT.AND P6, PT, R8, UR39, !P3 ;  /* 0x0000002708007c0c */ /* 0x000fe2000dfc1270 */
[----:B--2---:R0:W-:-:S12]  /*0670*/  STS [R28+0x8], R22 ;  /* 0x000008161c007388 */ /* 0x0041d80000000800 */
[----:B0-----:R-:W2:Y:S01]  /*0680*/  @P6 LDG.E R22, desc[UR36][R6.64+0x4] ;  /* 0x0000042406166981 */ /* 0x001ea2000c1e1900 */
[----:B------:R-:W-:-:S05]  /*0690*/  VIADD R4, R27, 0x2 ;  /* 0x000000021b047836 */ /* 0x000fca0000000000 */
[----:B------:R-:W-:-:S04]  /*06a0*/  ISETP.GE.AND P2, PT, R4, UR38, PT ;  /* 0x0000002604007c0c */ /* 0x000fc8000bf46270 */
[----:B------:R-:W-:Y:S01]  /*06b0*/  ISETP.LT.AND P5, PT, R8, UR39, !P2 ;  /* 0x0000002708007c0c */ /* 0x000fe2000d7a1270 */
[----:B---3--:R0:W-:Y:S01]  /*06c0*/  STS [R28+0xc], R16 ;  /* 0x00000c101c007388 */ /* 0x0081e20000000800 */
[----:B------:R-:W-:-:S11]  /*06d0*/  VIADD R4, R27, 0x3 ;  /* 0x000000031b047836 */ /* 0x000fd60000000000 */
[----:B0-----:R-:W3:Y:S01]  /*06e0*/  @P5 LDG.E R16, desc[UR36][R6.64+0x8] ;  /* 0x0000082406105981 */ /* 0x001ee2000c1e1900 */
[----:B------:R-:W-:-:S04]  /*06f0*/  ISETP.GE.AND P0, PT, R4, UR38, PT ;  /* 0x0000002604007c0c */ /* 0x000fc8000bf06270 */
[----:B------:R-:W-:-:S13]  /*0700*/  ISETP.LT.AND P1, PT, R8, UR39, !P0 ;  /* 0x0000002708007c0c */ /* 0x000fda000c721270 */
[----:B------:R0:W3:Y:S01]  /*0710*/  @P1 LDG.E R8, desc[UR36][R6.64+0xc] ;  /* 0x00000c2406081981 */ /* 0x0000e2000c1e1900 */
[----:B------:R-:W-:-:S05]  /*0720*/  VIADD R14, R14, UR38 ;  /* 0x000000260e0e7c36 */ /* 0x000fca0008000000 */
[----:B------:R-:W-:Y:S01]  /*0730*/  IADD3 R5, P4, PT, R27, R14, RZ ;  /* 0x0000000e1b057210 */ /* 0x000fe20007f9e0ff */
[----:B----4-:R1:W-:Y:S01]  /*0740*/  STS [R28+0x10], R23 ;  /* 0x000010171c007388 */ /* 0x0103e20000000800 */
[----:B------:R-:W-:Y:S02]  /*0750*/  LEA.HI R11, R24, R11, RZ, 0x1b ;  /* 0x0000000b180b7211 */ /* 0x000fe400078fd8ff */
[----:B-1----:R-:W-:Y:S02]  /*0760*/  LEA.HI.X.SX32 R23, R14, RZ, 0x1, P4 ;  /* 0x000000ff0e177211 */ /* 0x002fe400020f0eff */
[----:B------:R-:W-:-:S04]  /*0770*/  LEA R4, P4, R5, UR40, 0x2 ;  /* 0x0000002805047c11 */ /* 0x000fc8000f8810ff */
[----:B------:R-:W-:Y:S02]  /*0780*/  LEA.HI.X R5, R5, UR41, R23, 0x2, P4 ;  /* 0x0000002905057c11 */ /* 0x000fe4000a0f1417 */
[----:B------:R-:W-:Y:S01]  /*0790*/  ISETP.LT.AND P4, PT, R11, UR39, !P3 ;  /* 0x000000270b007c0c */ /* 0x000fe2000df81270 */
[----:B-----5:R1:W-:-:S12]  /*07a0*/  STS [R28+0x14], R19 ;  /* 0x000014131c007388 */ /* 0x0203d80000000800 */
[----:B-1----:R-:W4:Y:S04]  /*07b0*/  @P4 LDG.E R19, desc[UR36][R4.64+0x4] ;  /* 0x0000042404134981 */ /* 0x002f28000c1e1900 */
[----:B------:R-:W-:Y:S04]  /*07c0*/  STS [R28+0x18], R15 ;  /* 0x0000180f1c007388 */ /* 0x000fe80000000800 */
[----:B------:R1:W-:Y:S04]  /*07d0*/  STS [R28], R9 ;  /* 0x000000091c007388 */ /* 0x0003e80000000800 */
[----:B------:R-:W-:Y:S04]  /*07e0*/  STS [R28+0x4], R17 ;  /* 0x000004111c007388 */ /* 0x000fe80000000800 */
[----:B------:R5:W-:Y:S04]  /*07f0*/  STS [R28+0x1c], R10 ;  /* 0x00001c0a1c007388 */ /* 0x000be80000000800 */
[----:B------:R-:W-:Y:S04]  /*0800*/  @!P6 STS [R3+0x4], RZ ;  /* 0x000004ff0300e388 */ /* 0x000fe80000000800 */
[----:B------:R-:W-:Y:S04]  /*0810*/  @!P5 STS [R3+0x8], RZ ;  /* 0x000008ff0300d388 */ /* 0x000fe80000000800 */
[----:B--2---:R-:W-:Y:S01]  /*0820*/  @P6 STS [R3+0x4], R22 ;  /* 0x0000041603006388 */ /* 0x004fe20000000800 */
[----:B------:R-:W-:-:S13]  /*0830*/  ISETP.LT.AND P6, PT, R11, UR39, !P2 ;  /* 0x000000270b007c0c */ /* 0x000fda000d7c1270 */
[----:B------:R-:W2:Y:S04]  /*0840*/  @P6 LDG.E R23, desc[UR36][R4.64+0x8] ;  /* 0x0000082404176981 */ /* 0x000ea8000c1e1900 */
[----:B---3--:R3:W-:Y:S01]  /*0850*/  @P5 STS [R3+0x8], R16 ;  /* 0x0000081003005388 */ /* 0x0087e20000000800 */
[----:B------:R-:W-:-:S04]  /*0860*/  ISETP.GE.AND P5, PT, R11, UR39, PT ;  /* 0x000000270b007c0c */ /* 0x000fc8000bfa6270 */
[----:B------:R-:W-:Y:S01]  /*0870*/  ISETP.LT.AND P5, PT, R27, UR38, !P5 ;  /* 0x000000261b007c0c */ /* 0x000fe2000efa1270 */
[----:B------:R-:W-:-:S12]  /*0880*/  @!P1 STS [R3+0xc], RZ ;  /* 0x00000cff03009388 */ /* 0x000fd80000000800 */
[----:B0-----:R-:W0:Y:S01]  /*0890*/  @P5 LDC.64 R6, c[0x0][0x388] ;  /* 0x0000e200ff065b82 */ /* 0x001e220000000a00 */
[----:B------:R3:W-:Y:S01]  /*08a0*/  @P1 STS [R3+0xc], R8 ;  /* 0x00000c0803001388 */ /* 0x0007e20000000800 */
[----:B------:R-:W-:Y:S01]  /*08b0*/  ISETP.LT.AND P1, PT, R11, UR39, !P0 ;  /* 0x000000270b007c0c */ /* 0x000fe2000c721270 */
[----:B-1----:R-:W-:-:S12]  /*08c0*/  @P5 IMAD.IADD R9, R27, 0x1, R14 ;  /* 0x000000011b095824 */ /* 0x002fd800078e020e */
[----:B------:R-:W2:Y:S01]  /*08d0*/  @P1 LDG.E R4, desc[UR36][R4.64+0xc] ;  /* 0x00000c2404041981 */ /* 0x000ea2000c1e1900 */
[----:B0-----:R-:W-:-:S06]  /*08e0*/  @P5 IMAD.WIDE R6, R9, 0x4, R6 ;  /* 0x0000000409065825 */ /* 0x001fcc00078e0206 */
[----:B------:R-:W2:Y:S01]  /*08f0*/  @P5 LDG.E R6, desc[UR36][R6.64] ;  /* 0x0000002406065981 */ /* 0x000ea2000c1e1900 */
[----:B------:R-:W-:-:S03]  /*0900*/  VIADD R14, R14, UR38 ;  /* 0x000000260e0e7c36 */ /* 0x000fc60008000000 */
[----:B------:R-:W-:Y:S04]  /*0910*/  @!P4 STS [R3+0x204], RZ ;  /* 0x000204ff0300c388 */ /* 0x000fe80000000800 */
[----:B----4-:R-:W-:Y:S01]  /*0920*/  @P4 STS [R3+0x204], R19 ;  /* 0x0002041303004388 */ /* 0x010fe20000000800 */
[----:B------:R-:W-:Y:S01]  /*0930*/  IADD3 R9, P4, PT, R27, R14, RZ ;  /* 0x0000000e1b097210 */ /* 0x000fe20007f9e0ff */
[----:B-----5:R-:W-:-:S03]  /*0940*/  VIADD R10, R11, 0x1 ;  /* 0x000000010b0a7836 */ /* 0x020fc60000000000 */
[----:B---3--:R-:W-:Y:S02]  /*0950*/  LEA.HI.X.SX32 R16, R14, RZ, 0x1, P4 ;  /* 0x000000ff0e107211 */ /* 0x008fe400020f0eff */
[----:B------:R-:W-:-:S04]  /*0960*/  LEA R8, P4, R9, UR40, 0x2 ;  /* 0x0000002809087c11 */ /* 0x000fc8000f8810ff */
[----:B------:R-:W-:Y:S02]  /*0970*/  LEA.HI.X R9, R9, UR41, R16, 0x2, P4 ;  /* 0x0000002909097c11 */ /* 0x000fe4000a0f1410 */
[----:B------:R-:W-:-:S13]  /*0980*/  ISETP.LT.AND P4, PT, R10, UR39, !P3 ;  /* 0x000000270a007c0c */ /* 0x000fda000df81270 */
[----:B------:R-:W3:Y:S04]  /*0990*/  @P4 LDG.E R22, desc[UR36][R8.64+0x4] ;  /* 0x0000042408164981 */ /* 0x000ee8000c1e1900 */
[----:B------:R-:W-:Y:S04]  /*09a0*/  @!P6 STS [R3+0x208], RZ ;  /* 0x000208ff0300e388 */ /* 0x000fe80000000800 */
[----:B--2---:R-:W-:Y:S01]  /*09b0*/  @P6 STS [R3+0x208], R23 ;  /* 0x0002081703006388 */ /* 0x004fe20000000800 */
[----:B------:R-:W-:-:S13]  /*09c0*/  ISETP.LT.AND P6, PT, R10, UR39, !P2 ;  /* 0x000000270a007c0c */ /* 0x000fda000d7c1270 */
[----:B------:R-:W2:Y:S04]  /*09d0*/  @P6 LDG.E R16, desc[UR36][R8.64+0x8] ;  /* 0x0000082408106981 */ /* 0x000ea8000c1e1900 */
[----:B------:R-:W-:Y:S04]  /*09e0*/  @!P1 STS [R3+0x20c], RZ ;  /* 0x00020cff03009388 */ /* 0x000fe80000000800 */
[----:B------:R-:W-:Y:S04]  /*09f0*/  @!P5 STS [R3+0x200], RZ ;  /* 0x000200ff0300d388 */ /* 0x000fe80000000800 */
[----:B------:R0:W-:Y:S01]  /*0a00*/  @P1 STS [R3+0x20c], R4 ;  /* 0x00020c0403001388 */ /* 0x0001e20000000800 */
[----:B------:R-:W-:-:S03]  /*0a10*/  ISETP.GE.AND P1, PT, R27, UR38, PT ;  /* 0x000000261b007c0c */ /* 0x000fc6000bf26270 */
[----:B------:R1:W-:Y:S01]  /*0a20*/  @P5 STS [R3+0x200], R6 ;  /* 0x0002000603005388 */ /* 0x0003e20000000800 */
[----:B------:R-:W-:-:S13]  /*0a30*/  ISETP.LT.AND P5, PT, R10, UR39, !P1 ;  /* 0x000000270a007c0c */ /* 0x000fda000cfa1270 */
[----:B0-----:R-:W1:Y:S01]  /*0a40*/  @P5 LDC.64 R4, c[0x0][0x388] ;  /* 0x0000e200ff045b82 */ /* 0x001e620000000a00 */
[----:B------:R-:W-:Y:S02]  /*0a50*/  @P5 IMAD.IADD R7, R27, 0x1, R14 ;  /* 0x000000011b075824 */ /* 0x000fe400078e020e */
[----:B------:R-:W-:Y:S01]  /*0a60*/  VIADD R15, R11, 0x2 ;  /* 0x000000020b0f7836 */ /* 0x000fe20000000000 */
[----:B------:R-:W-:Y:S01]  /*0a70*/  @!P4 STS [R3+0x404], RZ ;  /* 0x000404ff0300c388 */ /* 0x000fe20000000800 */
[----:B-1----:R-:W-:-:S05]  /*0a80*/  @P5 IMAD.WIDE R6, R7, 0x4, R4 ;  /* 0x0000000407065825 */ /* 0x002fca00078e0204 */
[----:B------:R-:W4:Y:S04]  /*0a90*/  @P5 LDG.E R17, desc[UR36][R6.64] ;  /* 0x0000002406115981 */ /* 0x000f28000c1e1900 */
[----:B---3--:R0:W-:Y:S01]  /*0aa0*/  @P4 STS [R3+0x404], R22 ;  /* 0x0004041603004388 */ /* 0x0081e20000000800 */
[----:B------:R-:W-:-:S13]  /*0ab0*/  ISETP.LT.AND P4, PT, R15, UR39, !P1 ;  /* 0x000000270f007c0c */ /* 0x000fda000cf81270 */
[----:B------:R-:W1:Y:S01]  /*0ac0*/  @P4 LDC.64 R4, c[0x0][0x388] ;  /* 0x0000e200ff044b82 */ /* 0x000e620000000a00 */
[----:B------:R-:W-:Y:S01]  /*0ad0*/  @!P6 STS [R3+0x408], RZ ;  /* 0x000408ff0300e388 */ /* 0x000fe20000000800 */
[----:B------:R-:W-:-:S04]  /*0ae0*/  VIADD R14, R14, UR38 ;  /* 0x000000260e0e7c36 */ /* 0x000fc80008000000 */
[----:B------:R-:W-:-:S04]  /*0af0*/  @P4 IMAD.IADD R19, R27, 0x1, R14 ;  /* 0x000000011b134824 */ /* 0x000fc800078e020e */
[----:B-1----:R-:W-:Y:S01]  /*0b00*/  @P4 IMAD.WIDE R4, R19, 0x4, R4 ;  /* 0x0000000413044825 */ /* 0x002fe200078e0204 */
[----:B--2---:R1:W-:Y:S01]  /*0b10*/  @P6 STS [R3+0x408], R16 ;  /* 0x0004081003006388 */ /* 0x0043e20000000800 */
[----:B------:R-:W-:-:S03]  /*0b20*/  ISETP.LT.AND P6, PT, R10, UR39, !P0 ;  /* 0x000000270a007c0c */ /* 0x000fc6000c7c1270 */
[----:B------:R-:W2:Y:S10]  /*0b30*/  @P4 LDG.E R10, desc[UR36][R4.64] ;  /* 0x00000024040a4981 */ /* 0x000eb4000c1e1900 */
[----:B------:R-:W3:Y:S04]  /*0b40*/  @P6 LDG.E R8, desc[UR36][R8.64+0xc] ;  /* 0x00000c2408086981 */ /* 0x000ee8000c1e1900 */
[----:B------:R-:W-:Y:S04]  /*0b50*/  @!P5 STS [R3+0x400], RZ ;  /* 0x000400ff0300d388 */ /* 0x000fe80000000800 */
[----:B------:R-:W-:Y:S04]  /*0b60*/  @!P6 STS [R3+0x40c], RZ ;  /* 0x00040cff0300e388 */ /* 0x000fe80000000800 */
[----:B------:R-:W-:Y:S04]  /*0b70*/  @!P4 STS [R3+0x600], RZ ;  /* 0x000600ff0300c388 */ /* 0x000fe80000000800 */
[----:B----4-:R4:W-:Y:S01]  /*0b80*/  @P5 STS [R3+0x400], R17 ;  /* 0x0004001103005388 */ /* 0x0109e20000000800 */
[----:B------:R-:W-:-:S04]  /*0b90*/  IADD3 R7, P5, PT, R27, R14, RZ ;  /* 0x0000000e1b077210 */ /* 0x000fc80007fbe0ff */
[----:B0-----:R-:W-:Y:S02]  /*0ba0*/  LEA.HI.X.SX32 R22, R14, RZ, 0x1, P5 ;  /* 0x000000ff0e167211 */ /* 0x001fe400028f0eff */
[----:B------:R-:W-:-:S04]  /*0bb0*/  LEA R6, P5, R7, UR40, 0x2 ;  /* 0x0000002807067c11 */ /* 0x000fc8000f8a10ff */
[----:B------:R-:W-:Y:S02]  /*0bc0*/  LEA.HI.X R7, R7, UR41, R22, 0x2, P5 ;  /* 0x0000002907077c11 */ /* 0x000fe4000a8f1416 */
[----:B------:R-:W-:-:S13]  /*0bd0*/  ISETP.LT.AND P5, PT, R15, UR39, !P3 ;  /* 0x000000270f007c0c */ /* 0x000fda000dfa1270 */
[----:B-1----:R-:W5:Y:S04]  /*0be0*/  @P5 LDG.E R16, desc[UR36][R6.64+0x4] ;  /* 0x0000042406105981 */ /* 0x002f68000c1e1900 */
[----:B--2---:R0:W-:Y:S01]  /*0bf0*/  @P4 STS [R3+0x600], R10 ;  /* 0x0006000a03004388 */ /* 0x0041e20000000800 */
[----:B------:R-:W-:-:S03]  /*0c00*/  ISETP.LT.AND P4, PT, R15, UR39, !P0 ;  /* 0x000000270f007c0c */ /* 0x000fc6000c781270 */
[----:B---3--:R1:W-:Y:S01]  /*0c10*/  @P6 STS [R3+0x40c], R8 ;  /* 0x00040c0803006388 */ /* 0x0083e20000000800 */
[----:B------:R-:W-:-:S09]  /*0c20*/  ISETP.LT.AND P6, PT, R15, UR39, !P2 ;  /* 0x000000270f007c0c */ /* 0x000fd2000d7c1270 */
[----:B----4-:R-:W2:Y:S04]  /*0c30*/  @P4 LDG.E R17, desc[UR36][R6.64+0xc] ;  /* 0x00000c2406114981 */ /* 0x010ea8000c1e1900 */
[----:B------:R-:W3:Y:S01]  /*0c40*/  @P6 LDG.E R22, desc[UR36][R6.64+0x8] ;  /* 0x0000082406166981 */ /* 0x000ee2000c1e1900 */
[----:B------:R-:W-:-:S03]  /*0c50*/  VIADD R15, R11, 0x3 ;  /* 0x000000030b0f7836 */ /* 0x000fc60000000000 */
[----:B------:R-:W-:Y:S01]  /*0c60*/  @!P5 STS [R3+0x604], RZ ;  /* 0x000604ff0300d388 */ /* 0x000fe20000000800 */
[----:B------:R-:W-:-:S03]  /*0c70*/  VIADD R14, R14, UR38 ;  /* 0x000000260e0e7c36 */ /* 0x000fc60008000000 */
[----:B------:R-:W-:Y:S04]  /*0c80*/  @!P6 STS [R3+0x608], RZ ;  /* 0x000608ff0300e388 */ /* 0x000fe80000000800 */
[----:B------:R-:W-:Y:S04]  /*0c90*/  @!P4 STS [R3+0x60c], RZ ;  /* 0x00060cff0300c388 */ /* 0x000fe80000000800 */
[----:B-----5:R4:W-:Y:S01]  /*0ca0*/  @P5 STS [R3+0x604], R16 ;  /* 0x0006041003005388 */ /* 0x0209e20000000800 */
[----:B------:R-:W-:-:S13]  /*0cb0*/  ISETP.LT.AND P5, PT, R15, UR39, !P1 ;  /* 0x000000270f007c0c */ /* 0x000fda000cfa1270 */
[----:B------:R-:W5:Y:S01]  /*0cc0*/  @P5 LDC.64 R4, c[0x0][0x388] ;  /* 0x0000e200ff045b82 */ /* 0x000f620000000a00 */
[----:B------:R-:W-:-:S04]  /*0cd0*/  @P5 IMAD.IADD R9, R27, 0x1, R14 ;  /* 0x000000011b095824 */ /* 0x000fc800078e020e */
[----:B-----5:R-:W-:-:S05]  /*0ce0*/  @P5 IMAD.WIDE R4, R9, 0x4, R4 ;  /* 0x0000000409045825 */ /* 0x020fca00078e0204 */
[----:B------:R-:W5:Y:S04]  /*0cf0*/  @P5 LDG.E R6, desc[UR36][R4.64] ;  /* 0x0000002404065981 */ /* 0x000f68000c1e1900 */
[----:B--2---:R-:W-:Y:S01]  /*0d00*/  @P4 STS [R3+0x60c], R17 ;  /* 0x00060c1103004388 */ /* 0x004fe20000000800 */
[----:B------:R-:W-:-:S03]  /*0d10*/  ISETP.LT.AND P4, PT, R15, UR39, !P3 ;  /* 0x000000270f007c0c */ /* 0x000fc6000df81270 */
[----:B---3--:R2:W-:Y:S01]  /*0d20*/  @P6 STS [R3+0x608], R22 ;  /* 0x0006081603006388 */ /* 0x0085e20000000800 */
[----:B------:R-:W-:-:S04]  /*0d30*/  IADD3 R7, P6, PT, R27, R14, RZ ;  /* 0x0000000e1b077210 */ /* 0x000fc80007fde0ff */
[----:B0-----:R-:W-:Y:S02]  /*0d40*/  LEA.HI.X.SX32 R10, R14, RZ, 0x1, P6 ;  /* 0x000000ff0e0a7211 */ /* 0x001fe400030f0eff */
[----:B-1----:R-:W-:-:S04]  /*0d50*/  LEA R8, P6, R7, UR40, 0x2 ;  /* 0x0000002807087c11 */ /* 0x002fc8000f8c10ff */
[----:B------:R-:W-:Y:S02]  /*0d60*/  LEA.HI.X R9, R7, UR41, R10, 0x2, P6 ;  /* 0x0000002907097c11 */ /* 0x000fe4000b0f140a */
[----:B------:R-:W-:-:S03]  /*0d70*/  ISETP.LT.AND P6, PT, R15, UR39, !P2 ;  /* 0x000000270f007c0c */ /* 0x000fc6000d7c1270 */
[----:B----4-:R-:W3:Y:S10]  /*0d80*/  @P4 LDG.E R16, desc[UR36][R8.64+0x4] ;  /* 0x0000042408104981 */ /* 0x010ef4000c1e1900 */
[----:B------:R-:W4:Y:S01]  /*0d90*/  @P6 LDG.E R19, desc[UR36][R8.64+0x8] ;  /* 0x0000082408136981 */ /* 0x000f22000c1e1900 */
[----:B------:R-:W-:-:S03]  /*0da0*/  VIADD R10, R11, 0x4 ;  /* 0x000000040b0a7836 */ /* 0x000fc60000000000 */
[----:B------:R-:W-:Y:S04]  /*0db0*/  @!P5 STS [R3+0x800], RZ ;  /* 0x000800ff0300d388 */ /* 0x000fe80000000800 */
[----:B------:R-:W-:Y:S01]  /*0dc0*/  @!P4 STS [R3+0x804], RZ ;  /* 0x000804ff0300c388 */ /* 0x000fe20000000800 */
[----:B--2---:R-:W-:-:S03]  /*0dd0*/  VIADD R22, R14, UR38 ;  /* 0x000000260e167c36 */ /* 0x004fc60008000000 */
[----:B------:R-:W-:Y:S04]  /*0de0*/  @!P6 STS [R3+0x808], RZ ;  /* 0x000808ff0300e388 */ /* 0x000fe80000000800 */
[----:B-----5:R0:W-:Y:S01]  /*0df0*/  @P5 STS [R3+0x800], R6 ;  /* 0x0008000603005388 */ /* 0x0201e20000000800 */
[----:B------:R-:W-:-:S13]  /*0e00*/  ISETP.LT.AND P5, PT, R10, UR39, !P1 ;  /* 0x000000270a007c0c */ /* 0x000fda000cfa1270 */
[----:B------:R-:W1:Y:S01]  /*0e10*/  @P5 LDC.64 R4, c[0x0][0x388] ;  /* 0x0000e200ff045b82 */ /* 0x000e620000000a00 */
[----:B---3--:R2:W-:Y:S01]  /*0e20*/  @P4 STS [R3+0x804], R16 ;  /* 0x0008041003004388 */ /* 0x0085e20000000800 */
[----:B------:R-:W-:Y:S01]  /*0e30*/  ISETP.LT.AND P4, PT, R15, UR39, !P0 ;  /* 0x000000270f007c0c */ /* 0x000fe2000c781270 */
[C---:B------:R-:W-:Y:S02]  /*0e40*/  @P5 IMAD.IADD R15, R27.reuse, 0x1, R22 ;  /* 0x000000011b0f5824 */ /* 0x040fe400078e0216 */
[----:B----4-:R-:W-:Y:S01]  /*0e50*/  @P6 STS [R3+0x808], R19 ;  /* 0x0008081303006388 */ /* 0x010fe20000000800 */
[----:B------:R-:W-:-:S09]  /*0e60*/  IADD3 R7, P6, PT, R27, R22, RZ ;  /* 0x000000161b077210 */ /* 0x000fd20007fde0ff */
[----:B------:R-:W3:Y:S01]  /*0e70*/  @P4 LDG.E R8, desc[UR36][R8.64+0xc] ;  /* 0x00000c2408084981 */ /* 0x000ee2000c1e1900 */
[----:B------:R-:W-:Y:S02]  /*0e80*/  LEA.HI.X.SX32 R14, R22, RZ, 0x1, P6 ;  /* 0x000000ff160e7211 */ /* 0x000fe400030f0eff */
[----:B0-----:R-:W-:-:S04]  /*0e90*/  LEA R6, P6, R7, UR40, 0x2 ;  /* 0x0000002807067c11 */ /* 0x001fc8000f8c10ff */
[----:B------:R-:W-:Y:S01]  /*0ea0*/  LEA.HI.X R7, R7, UR41, R14, 0x2, P6 ;  /* 0x0000002907077c11 */ /* 0x000fe2000b0f140e */
[----:B-1----:R-:W-:Y:S01]  /*0eb0*/  @P5 IMAD.WIDE R14, R15, 0x4, R4 ;  /* 0x000000040f0e5825 */ /* 0x002fe200078e0204 */
[----:B------:R-:W-:-:S05]  /*0ec0*/  ISETP.LT.AND P6, PT, R10, UR39, !P3 ;  /* 0x000000270a007c0c */ /* 0x000fca000dfc1270 */
[----:B------:R-:W4:Y:S08]  /*0ed0*/  @P5 LDG.E R14, desc[UR36][R14.64] ;  /* 0x000000240e0e5981 */ /* 0x000f30000c1e1900 */
[----:B------:R-:W5:Y:S01]  /*0ee0*/  @P6 LDG.E R17, desc[UR36][R6.64+0x4] ;  /* 0x0000042406116981 */ /* 0x000f62000c1e1900 */
[----:B--2---:R-:W-:-:S03]  /*0ef0*/  VIADD R16, R11, 0x5 ;  /* 0x000000050b107836 */ /* 0x004fc60000000000 */
[----:B------:R-:W-:Y:S04]  /*0f00*/  @!P4 STS [R3+0x80c], RZ ;  /* 0x00080cff0300c388 */ /* 0x000fe80000000800 */
[----:B------:R-:W-:Y:S04]  /*0f10*/  @!P5 STS [R3+0xa00], RZ ;  /* 0x000a00ff0300d388 */ /* 0x000fe80000000800 */
[----:B------:R-:W-:Y:S01]  /*0f20*/  @!P6 STS [R3+0xa04], RZ ;  /* 0x000a04ff0300e388 */ /* 0x000fe20000000800 */
[----:B------:R-:W-:-:S03]  /*0f30*/  VIADD R22, R22, UR38 ;  /* 0x0000002616167c36 */ /* 0x000fc60008000000 */
[----:B---3--:R0:W-:Y:S01]  /*0f40*/  @P4 STS [R3+0x80c], R8 ;  /* 0x00080c0803004388 */ /* 0x0081e20000000800 */
[----:B------:R-:W-:-:S13]  /*0f50*/  ISETP.LT.AND P4, PT, R16, UR39, !P1 ;  /* 0x0000002710007c0c */ /* 0x000fda000cf81270 */
[----:B------:R-:W0:Y:S01]  /*0f60*/  @P4 LDC.64 R4, c[0x0][0x388] ;  /* 0x0000e200ff044b82 */ /* 0x000e220000000a00 */
[----:B----4-:R1:W-:Y:S01]  /*0f70*/  @P5 STS [R3+0xa00], R14 ;  /* 0x000a000e03005388 */ /* 0x0103e20000000800 */
[----:B------:R-:W-:-:S03]  /*0f80*/  ISETP.LT.AND P5, PT, R10, UR39, !P2 ;  /* 0x000000270a007c0c */ /* 0x000fc6000d7a1270 */
[----:B-----5:R2:W-:Y:S01]  /*0f90*/  @P6 STS [R3+0xa04], R17 ;  /* 0x000a041103006388 */ /* 0x0205e20000000800 */
[----:B------:R-:W-:-:S09]  /*0fa0*/  ISETP.LT.AND P6, PT, R10, UR39, !P0 ;  /* 0x000000270a007c0c */ /* 0x000fd2000c7c1270 */
[----:B------:R-:W3:Y:S01]  /*0fb0*/  @P5 LDG.E R10, desc[UR36][R6.64+0x8] ;  /* 0x00000824060a5981 */ /* 0x000ee2000c1e1900 */
[----:B------:R-:W-:-:S03]  /*0fc0*/  @P4 IMAD.IADD R9, R27, 0x1, R22 ;  /* 0x000000011b094824 */ /* 0x000fc600078e0216 */
[----:B------:R-:W4:Y:S01]  /*0fd0*/  @P6 LDG.E R15, desc[UR36][R6.64+0xc] ;  /* 0x00000c24060f6981 */ /* 0x000f22000c1e1900 */
[----:B0-----:R-:W-:-:S05]  /*0fe0*/  @P4 IMAD.WIDE R8, R9, 0x4, R4 ;  /* 0x0000000409084825 */ /* 0x001fca00078e0204 */
[----:B------:R0:W5:Y:S01]  /*0ff0*/  @P4 LDG.E R19, desc[UR36][R8.64] ;  /* 0x0000002408134981 */ /* 0x000162000c1e1900 */
[----:B------:R-:W-:-:S05]  /*1000*/  VIADD R11, R11, 0x6 ;  /* 0x000000060b0b7836 */ /* 0x000fca0000000000 */
[----:B------:R-:W-:Y:S01]  /*1010*/  ISETP.LT.AND P1, PT, R11, UR39, !P1 ;  /* 0x000000270b007c0c */ /* 0x000fe2000cf21270 */
[----:B------:R-:W-:Y:S01]  /*1020*/  @!P5 STS [R3+0xa08], RZ ;  /* 0x000a08ff0300d388 */ /* 0x000fe20000000800 */
[----:B------:R-:W-:-:S03]  /*1030*/  VIADD R23, R22, UR38 ;  /* 0x0000002616177c36 */ /* 0x000fc60008000000 */
[----:B------:R-:W-:Y:S08]  /*1040*/  @!P6 STS [R3+0xa0c], RZ ;  /* 0x000a0cff0300e388 */ /* 0x000ff00000000800 */
[----:B------:R-:W5:Y:S01]  /*1050*/  @P1 LDC.64 R4, c[0x0][0x388] ;  /* 0x0000e200ff041b82 */ /* 0x000f620000000a00 */
[----:B------:R-:W-:Y:S04]  /*1060*/  @!P4 STS [R3+0xc00], RZ ;  /* 0x000c00ff0300c388 */ /* 0x000fe80000000800 */
[----:B---3--:R3:W-:Y:S01]  /*1070*/  @P5 STS [R3+0xa08], R10 ;  /* 0x000a080a03005388 */ /* 0x0087e20000000800 */
[----:B-1----:R-:W-:-:S04]  /*1080*/  IADD3 R14, P5, PT, R27, R22, RZ ;  /* 0x000000161b0e7210 */ /* 0x002fc80007fbe0ff */
[----:B--2---:R-:W-:Y:S01]  /*1090*/  LEA.HI.X.SX32 R17, R22, RZ, 0x1, P5 ;  /* 0x000000ff16117211 */ /* 0x004fe200028f0eff */
[----:B----4-:R1:W-:Y:S01]  /*10a0*/  @P6 STS [R3+0xa0c], R15 ;  /* 0x000a0c0f03006388 */ /* 0x0103e20000000800 */
[C---:B0-----:R-:W-:Y:S02]  /*10b0*/  LEA R8, P5, R14.reuse, UR40, 0x2 ;  /* 0x000000280e087c11 */ /* 0x041fe4000f8a10ff */
[----:B------:R-:W-:Y:S02]  /*10c0*/  IADD3 R7, P6, PT, R27, R23, RZ ;  /* 0x000000171b077210 */ /* 0x000fe40007fde0ff */
[----:B------:R-:W-:Y:S02]  /*10d0*/  LEA.HI.X R9, R14, UR41, R17, 0x2, P5 ;  /* 0x000000290e097c11 */ /* 0x000fe4000a8f1411 */
[----:B---3--:R-:W-:Y:S02]  /*10e0*/  LEA.HI.X.SX32 R10, R23, RZ, 0x1, P6 ;  /* 0x000000ff170a7211 */ /* 0x008fe400030f0eff */
[----:B------:R-:W-:Y:S01]  /*10f0*/  LEA R6, P5, R7, UR40, 0x2 ;  /* 0x0000002807067c11 */ /* 0x000fe2000f8a10ff */
[----:B-----5:R-:W-:Y:S01]  /*1100*/  @P4 STS [R3+0xc00], R19 ;  /* 0x000c001303004388 */ /* 0x020fe20000000800 */
[----:B------:R-:W-:-:S02]  /*1110*/  ISETP.LT.AND P4, PT, R16, UR39, !P3 ;  /* 0x0000002710007c0c */ /* 0x000fc4000df81270 */
[----:B------:R-:W-:Y:S02]  /*1120*/  LEA.HI.X R7, R7, UR41, R10, 0x2, P5 ;  /* 0x0000002907077c11 */ /* 0x000fe4000a8f140a */
[C---:B------:R-:W-:Y:S02]  /*1130*/  ISETP.LT.AND P6, PT, R16.reuse, UR39, !P2 ;  /* 0x0000002710007c0c */ /* 0x040fe4000d7c1270 */
[----:B------:R-:W-:Y:S02]  /*1140*/  ISETP.LT.AND P5, PT, R16, UR39, !P0 ;  /* 0x0000002710007c0c */ /* 0x000fe4000c7a1270 */
[C---:B------:R-:W-:Y:S02]  /*1150*/  ISETP.LT.AND P3, PT, R11.reuse, UR39, !P3 ;  /* 0x000000270b007c0c */ /* 0x040fe4000df61270 */
[C---:B------:R-:W-:Y:S02]  /*1160*/  ISETP.LT.AND P2, PT, R11.reuse, UR39, !P2 ;  /* 0x000000270b007c0c */ /* 0x040fe4000d741270 */
[----:B------:R-:W-:Y:S01]  /*1170*/  ISETP.LT.AND P0, PT, R11, UR39, !P0 ;  /* 0x000000270b007c0c */ /* 0x000fe2000c701270 */
[----:B-1----:R-:W-:Y:S01]  /*1180*/  @P1 IMAD.IADD R15, R27, 0x1, R23 ;  /* 0x000000011b0f1824 */ /* 0x002fe200078e0217 */
[----:B------:R-:W2:Y:S03]  /*1190*/  @P4 LDG.E R10, desc[UR36][R8.64+0x4] ;  /* 0x00000424080a4981 */ /* 0x000ea6000c1e1900 */
[----:B------:R-:W-:Y:S01]  /*11a0*/  @P1 IMAD.WIDE R4, R15, 0x4, R4 ;  /* 0x000000040f041825 */ /* 0x000fe200078e0204 */
[----:B------:R-:W3:Y:S04]  /*11b0*/  @P6 LDG.E R14, desc[UR36][R8.64+0x8] ;  /* 0x00000824080e6981 */ /* 0x000ee8000c1e1900 */
[----:B------:R-:W4:Y:S04]  /*11c0*/  @P5 LDG.E R16, desc[UR36][R8.64+0xc] ;  /* 0x00000c2408105981 */ /* 0x000f28000c1e1900 */
[----:B------:R-:W5:Y:S04]  /*11d0*/  @P1 LDG.E R22, desc[UR36][R4.64] ;  /* 0x0000002404161981 */ /* 0x000f68000c1e1900 */
[----:B------:R-:W5:Y:S04]  /*11e0*/  @P3 LDG.E R15, desc[UR36][R6.64+0x4] ;  /* 0x00000424060f3981 */ /* 0x000f68000c1e1900 */
[----:B------:R-:W5:Y:S04]  /*11f0*/  @P2 LDG.E R11, desc[UR36][R6.64+0x8] ;  /* 0x00000824060b2981 */ /* 0x000f68000c1e1900 */
[----:B------:R-:W5:Y:S01]  /*1200*/  @P0 LDG.E R17, desc[UR36][R6.64+0xc] ;  /* 0x00000c2406110981 */ /* 0x000f62000c1e1900 */
[----:B------:R-:W-:Y:S05]  /*1210*/  WARPSYNC.ALL ;  /* 0x0000000000007948 */ /* 0x000fea0003800000 */
[----:B------:R-:W-:Y:S04]  /*1220*/  @!P4 STS [R3+0xc04], RZ ;  /* 0x000c04ff0300c388 */ /* 0x000fe80000000800 */
[----:B------:R-:W-:Y:S04]  /*1230*/  @!P6 STS [R3+0xc08], RZ ;  /* 0x000c08ff0300e388 */ /* 0x000fe80000000800 */
[----:B------:R-:W-:Y:S04]  /*1240*/  @!P5 STS [R3+0xc0c], RZ ;  /* 0x000c0cff0300d388 */ /* 0x000fe80000000800 */
[----:B------:R-:W-:Y:S04]  /*1250*/  @!P1 STS [R3+0xe00], RZ ;  /* 0x000e00ff03009388 */ /* 0x000fe80000000800 */
[----:B------:R-:W-:Y:S04]  /*1260*/  @!P3 STS [R3+0xe04], RZ ;  /* 0x000e04ff0300b388 */ /* 0x000fe80000000800 */
[----:B------:R-:W-:Y:S04]  /*1270*/  @!P2 STS [R3+0xe08], RZ ;  /* 0x000e08ff0300a388 */ /* 0x000fe80000000800 */
[----:B------:R-:W-:Y:S04]  /*1280*/  @!P0 STS [R3+0xe0c], RZ ;  /* 0x000e0cff03008388 */ /* 0x000fe80000000800 */
[----:B------:R-:W-:Y:S01]  /*1290*/  STS [R3], R18 ;  /* 0x0000001203007388 */ /* 0x000fe20000000800 */
[----:B------:R-:W-:-:S03]  /*12a0*/  VIADD R0, R0, 0x1 ;  /* 0x0000000100007836 */ /* 0x000fc60000000000 */
[----:B--2---:R-:W-:Y:S04]  /*12b0*/  @P4 STS [R3+0xc04], R10 ;  /* 0x000c040a03004388 */ /* 0x004fe80000000800 */
[----:B---3--:R-:W-:Y:S04]  /*12c0*/  @P6 STS [R3+0xc08], R14 ;  /* 0x000c080e03006388 */ /* 0x008fe80000000800 */
[----:B----4-:R-:W-:Y:S04]  /*12d0*/  @P5 STS [R3+0xc0c], R16 ;  /* 0x000c0c1003005388 */ /* 0x010fe80000000800 */
[----:B-----5:R-:W-:Y:S04]  /*12e0*/  @P1 STS [R3+0xe00], R22 ;  /* 0x000e001603001388 */ /* 0x020fe80000000800 */
[----:B------:R-:W-:Y:S04]  /*12f0*/  @P3 STS [R3+0xe04], R15 ;  /* 0x000e040f03003388 */ /* 0x000fe80000000800 */
[----:B------:R-:W-:Y:S04]  /*1300*/  @P2 STS [R3+0xe08], R11 ;  /* 0x000e080b03002388 */ /* 0x000fe80000000800 */
[----:B------:R-:W-:Y:S01]  /*1310*/  @P0 STS [R3+0xe0c], R17 ;  /* 0x000e0c1103000388 */ /* 0x000fe20000000800 */
[----:B------:R-:W-:Y:S06]  /*1320*/  BAR.SYNC.DEFER_BLOCKING 0x0 ;  /* 0x0000000000007b1d */ /* 0x000fec0000010000 */
[----:B------:R-:W-:Y:S04]  /*1330*/  LDS.128 R8, [R26] ;  /* 0x000000001a087984 */ /* 0x000fe80000000c00 */
[----:B------:R-:W0:Y:S04]  /*1340*/  LDS.128 R4, [R28] ;  /* 0x000000001c047984 */ /* 0x000e280000000c00 */
[----:B------:R-:W1:Y:S01]  /*1350*/  LDS.128 R16, [R26+0x200] ;  /* 0x000200001a107984 */ /* 0x000e620000000c00 */
[-C--:B0-----:R-:W-:Y:S01]  /*1360*/  FFMA R23, R8, R4.reuse, R13 ;  /* 0x0000000408177223 */ /* 0x081fe2000000000d */
[----:B------:R-:W-:-:S02]  /*1370*/  FFMA R8, R9, R4, R12 ;  /* 0x0000000409087223 */ /* 0x000fc4000000000c */
[----:B------:R-:W0:Y:S01]  /*1380*/  LDS.128 R12, [R26+0x400] ;  /* 0x000400001a0c7984 */ /* 0x000e220000000c00 */
[-C--:B------:R-:W-:Y:S01]  /*1390*/  FFMA R21, R10, R4.reuse, R21 ;  /* 0x000000040a157223 */ /* 0x080fe20000000015 */
[-C--:B-1----:R-:W-:Y:S01]  /*13a0*/  FFMA R23, R16, R5.reuse, R23 ;  /* 0x0000000510177223 */ /* 0x082fe20000000017 */
[----:B------:R-:W-:Y:S01]  /*13b0*/  FFMA R4, R11, R4, R20 ;  /* 0x000000040b047223 */ /* 0x000fe20000000014 */
[-C--:B------:R-:W-:Y:S02]  /*13c0*/  FFMA R16, R17, R5.reuse, R8 ;  /* 0x0000000511107223 */ /* 0x080fe40000000008 */
[----:B------:R-:W1:Y:S01]  /*13d0*/  LDS.128 R8, [R26+0x600] ;  /* 0x000600001a087984 */ /* 0x000e620000000c00 */
[-C--:B------:R-:W-:Y:S01]  /*13e0*/  FFMA R21, R18, R5.reuse, R21 ;  /* 0x0000000512157223 */ /* 0x080fe20000000015 */
[----:B------:R-:W-:Y:S01]  /*13f0*/  FFMA R18, R19, R5, R4 ;  /* 0x0000000513127223 */ /* 0x000fe20000000004 */
[-C--:B0-----:R-:W-:Y:S01]  /*1400*/  FFMA R5, R12, R6.reuse, R23 ;  /* 0x000000060c057223 */ /* 0x081fe20000000017 */
[-C--:B------:R-:W-:Y:S01]  /*1410*/  FFMA R4, R13, R6.reuse, R16 ;  /* 0x000000060d047223 */ /* 0x080fe20000000010 */
[-C--:B------:R-:W-:Y:S01]  /*1420*/  FFMA R21, R14, R6.reuse, R21 ;  /* 0x000000060e157223 */ /* 0x080fe20000000015 */
[----:B------:R-:W-:-:S02]  /*1430*/  FFMA R6, R15, R6, R18 ;  /* 0x000000060f067223 */ /* 0x000fc40000000012 */
[----:B------:R-:W-:Y:S04]  /*1440*/  LDS.128 R12, [R28+0x10] ;  /* 0x000010001c0c7984 */ /* 0x000fe80000000c00 */
[----:B------:R-:W0:Y:S01]  /*1450*/  LDS.128 R16, [R26+0x800] ;  /* 0x000800001a107984 */ /* 0x000e220000000c00 */
[----:B-1----:R-:W-:-:S03]  /*1460*/  FFMA R10, R10, R7, R21 ;  /* 0x000000070a0a7223 */ /* 0x002fc60000000015 */
[----:B------:R-:W1:Y:S01]  /*1470*/  LDS.128 R20, [R26+0xa00] ;  /* 0x000a00001a147984 */ /* 0x000e620000000c00 */
[-C--:B------:R-:W-:Y:S01]  /*1480*/  FFMA R5, R8, R7.reuse, R5 ;  /* 0x0000000708057223 */ /* 0x080fe20000000005 */
[-C--:B------:R-:W-:Y:S01]  /*1490*/  FFMA R4, R9, R7.reuse, R4 ;  /* 0x0000000709047223 */ /* 0x080fe20000000004 */
[----:B------:R-:W-:Y:S01]  /*14a0*/  FFMA R8, R11, R7, R6 ;  /* 0x000000070b087223 */ /* 0x000fe20000000006 */
[----:B------:R-:W-:Y:S01]  /*14b0*/  ISETP.NE.AND P0, PT, R0, R29, PT ;  /* 0x0000001d0000720c */ /* 0x000fe20003f05270 */
[-C--:B0-----:R-:W-:Y:S01]  /*14c0*/  FFMA R9, R16, R12.reuse, R5 ;  /* 0x0000000c10097223 */ /* 0x081fe20000000005 */
[-C--:B------:R-:W-:Y:S02]  /*14d0*/  FFMA R16, R17, R12.reuse, R4 ;  /* 0x0000000c11107223 */ /* 0x080fe40000000004 */
[----:B------:R-:W0:Y:S01]  /*14e0*/  LDS.128 R4, [R26+0xc00] ;  /* 0x000c00001a047984 */ /* 0x000e220000000c00 */
[-C--:B------:R-:W-:Y:S01]  /*14f0*/  FFMA R17, R18, R12.reuse, R10 ;  /* 0x0000000c12117223 */ /* 0x080fe2000000000a */
[----:B------:R-:W-:Y:S01]  /*1500*/  FFMA R12, R19, R12, R8 ;  /* 0x0000000c130c7223 */ /* 0x000fe20000000008 */
[----:B-1----:R-:W-:-:S02]  /*1510*/  FFMA R19, R20, R13, R9 ;  /* 0x0000000d14137223 */ /* 0x002fc40000000009 */
[----:B------:R-:W1:Y:S01]  /*1520*/  LDS.128 R8, [R26+0xe00] ;  /* 0x000e00001a087984 */ /* 0x000e620000000c00 */
[-C--:B------:R-:W-:Y:S01]  /*1530*/  FFMA R16, R21, R13.reuse, R16 ;  /* 0x0000000d15107223 */ /* 0x080fe20000000010 */
[-C--:B------:R-:W-:Y:S01]  /*1540*/  FFMA R17, R22, R13.reuse, R17 ;  /* 0x0000000d16117223 */ /* 0x080fe20000000011 */
[----:B------:R-:W-:Y:S01]  /*1550*/  FFMA R12, R23, R13, R12 ;  /* 0x0000000d170c7223 */ /* 0x000fe2000000000c */
[-C--:B0-----:R-:W-:Y:S01]  /*1560*/  FFMA R19, R4, R14.reuse, R19 ;  /* 0x0000000e04137223 */ /* 0x081fe20000000013 */
[-C--:B------:R-:W-:Y:S01]  /*1570*/  FFMA R16, R5, R14.reuse, R16 ;  /* 0x0000000e05107223 */ /* 0x080fe20000000010 */
[-C--:B------:R-:W-:Y:S01]  /*1580*/  FFMA R17, R6, R14.reuse, R17 ;  /* 0x0000000e06117223 */ /* 0x080fe20000000011 */
[----:B------:R-:W-:Y:S01]  /*1590*/  FFMA R14, R7, R14, R12 ;  /* 0x0000000e070e7223 */ /* 0x000fe2000000000c */
[-C--:B-1----:R-:W-:Y:S01]  /*15a0*/  FFMA R13, R8, R15.reuse, R19 ;  /* 0x0000000f080d7223 */ /* 0x082fe20000000013 */
[-C--:B------:R-:W-:Y:S01]  /*15b0*/  FFMA R12, R9, R15.reuse, R16 ;  /* 0x0000000f090c7223 */ /* 0x080fe20000000010 */
[-C--:B------:R-:W-:Y:S01]  /*15c0*/  FFMA R21, R10, R15.reuse, R17 ;  /* 0x0000000f0a157223 */ /* 0x080fe20000000011 */
[----:B------:R-:W-:Y:S01]  /*15d0*/  FFMA R20, R11, R15, R14 ;  /* 0x0000000f0b147223 */ /* 0x000fe2000000000e */
[----:B------:R-:W-:Y:S06]  /*15e0*/  @P0 BRA `(.L_x_18) ;  /* 0xffffffec00540947 */ /* 0x000fec000383ffff */
.L_x_17:
[----:B------:R-:W0:Y:S01]  /*15f0*/  LDC.64 R4, c[0x0][0x390] ;  /* 0x0000e400ff047b82 */ /* 0x000e220000000a00 */
[----:B------:R-:W1:Y:S01]  /*1600*/  LDCU UR4, c[0x0][0x39c] ;  /* 0x00007380ff0477ac */ /* 0x000e620008000800 */
[----:B------:R-:W-:-:S04]  /*1610*/  IMAD R7, R25, 0x20, R2 ;  /* 0x0000002019077824 */ /* 0x000fc800078e0202 */
[----:B------:R-:W-:-:S04]  /*1620*/  IMAD.SHL.U32 R7, R7, 0x4, RZ ;  /* 0x0000000407077824 */ /* 0x000fc800078e00ff */
[C---:B------:R-:W-:Y:S02]  /*1630*/  VIADD R2, R7.reuse, 0x2 ;  /* 0x0000000207027836 */ /* 0x040fe40000000000 */
[----:B------:R-:W-:-:S03]  /*1640*/  VIADD R0, R7, 0x1 ;  /* 0x0000000107007836 */ /* 0x000fc60000000000 */
[----:B-1----:R-:W-:Y:S02]  /*1650*/  ISETP.GE.AND P2, PT, R2, UR4, PT ;  /* 0x0000000402007c0c */ /* 0x002fe4000bf46270 */
[C---:B------:R-:W-:Y:S02]  /*1660*/  ISETP.GE.AND P0, PT, R7.reuse, UR4, PT ;  /* 0x0000000407007c0c */ /* 0x040fe4000bf06270 */
[----:B------:R-:W-:Y:S01]  /*1670*/  ISETP.GE.AND P1, PT, R0, UR4, PT ;  /* 0x0000000400007c0c */ /* 0x000fe2000bf26270 */
[----:B0-----:R-:W-:-:S04]  /*1680*/  IMAD.WIDE.U32 R2, R7, 0x4, R4 ;  /* 0x0000000407027825 */ /* 0x001fc800078e0004 */
[----:B------:R-:W-:-:S04]  /*1690*/  VIADD R7, R7, 0x3 ;  /* 0x0000000307077836 */ /* 0x000fc80000000000 */
[----:B------:R0:W-:Y:S01]  /*16a0*/  @!P2 STG.E desc[UR36][R2.64+0x8], R21 ;  /* 0x000008150200a986 */ /* 0x0001e2000c101924 */
[----:B------:R-:W-:-:S03]  /*16b0*/  ISETP.GE.AND P3, PT, R7, UR4, PT ;  /* 0x0000000407007c0c */ /* 0x000fc6000bf66270 */
[----:B------:R0:W-:Y:S04]  /*16c0*/  @!P0 STG.E desc[UR36][R2.64], R13 ;  /* 0x0000000d02008986 */ /* 0x0001e8000c101924 */
[----:B------:R0:W-:Y:S06]  /*16d0*/  @!P1 STG.E desc[UR36][R2.64+0x4], R12 ;  /* 0x0000040c02009986 */ /* 0x0001ec000c101924 */
[----:B------:R-:W-:Y:S05]  /*16e0*/  @P3 EXIT ;  /* 0x000000000000394d */ /* 0x000fea0003800000 */
[----:B------:R-:W-:Y:S01]  /*16f0*/  STG.E desc[UR36][R2.64+0xc], R20 ;  /* 0x00000c1402007986 */ /* 0x000fe2000c101924 */
[----:B------:R-:W-:Y:S05]  /*1700*/  EXIT ;  /* 0x000000000000794d */ /* 0x000fea0003800000 */
.L_x_19:
        /* <DEDUP_REMOVED lines=15> */
.L_x_22:


//--------------------- .nv.global.init           --------------------------
	.section	.nv.global.init,"aw",@progbits
.nv.global.init:
	.type		$str,@object
	.size		$str,(.L_0 - $str)
$str:
        /*0000*/ 	.byte	0x41, 0x5b, 0x30, 0x5d, 0x5b, 0x30, 0x5d, 0x20, 0x3d, 0x20, 0x25, 0x66, 0x2c, 0x20, 0x42, 0x5b
        /*0010*/ 	.byte	0x30, 0x5d, 0x5b, 0x30, 0x5d, 0x20, 0x3d, 0x20, 0x25, 0x66, 0x0a, 0x00
.L_0:


//--------------------- .nv.shared.reserved.0     --------------------------
	.section	.nv.shared.reserved.0,"aw",@nobits
	.weak		__nv_reservedSMEM_offset_0_alias
	.size		__nv_reservedSMEM_offset_0_alias, 0, 64
	.other		__nv_reservedSMEM_offset_0_alias,@"STO_CUDA_RESERVED_SHARED STV_DEFAULT"
__nv_reservedSMEM_offset_0_alias:
	.zero		0
	.zero		64


//--------------------- .nv.shared._Z5SgemmPfS_S_iii --------------------------
	.section	.nv.shared._Z5SgemmPfS_S_iii,"aw",@nobits
	.sectionflags	@""
	.align	4
.nv.shared._Z5SgemmPfS_S_iii:
	.zero		5152


//--------------------- .nv.constant0._Z11Sgemm_naivePfS_S_iii --------------------------
	.section	.nv.constant0._Z11Sgemm_naivePfS_S_iii,"a",@progbits
	.sectionflags	@""
	.align	4
.nv.constant0._Z11Sgemm_naivePfS_S_iii:
	.zero		932


//--------------------- .nv.constant0._Z19Sgemm_naive_stable1PfS_S_iii --------------------------
	.section	.nv.constant0._Z19Sgemm_naive_stable1PfS_S_iii,"a",@progbits
	.sectionflags	@""
	.align	4
.nv.constant0._Z19Sgemm_naive_stable1PfS_S_iii:
	.zero		932


//--------------------- .nv.constant0._Z5SgemmPfS_S_iii --------------------------
	.section	.nv.constant0._Z5SgemmPfS_S_iii,"a",@progbits
	.sectionflags	@""
	.align	4
.nv.constant0._Z5SgemmPfS_S_iii:
	.zero		932


//--------------------- SYMBOLS --------------------------

	.type		.nv.reservedSmem.offset0,@object
	.size		.nv.reservedSmem.offset0,0x4
	.type		.nv.reservedSmem.cap,@object
	.size		.nv.reservedSmem.cap,0x4
	.type		vprintf,@function
